	.headerflags	@"EF_CUDA_TEXMODE_UNIFIED EF_CUDA_64BIT_ADDRESS EF_CUDA_ACCELERATORS EF_CUDA_SM90 EF_CUDA_VIRTUAL_SM(EF_CUDA_SM90)"
	.elftype	@"ET_EXEC"


//--------------------- .nv.info                  --------------------------
	.section	.nv.info,"",@"SHT_CUDA_INFO"
	.align	4


	//----- nvinfo : EIATTR_REGCOUNT
	.align		4
        /*0000*/ 	.byte	0x04, 0x2f
        /*0002*/ 	.short	(.L_1 - .L_0)
	.align		4
.L_0:
        /*0004*/ 	.word	index@(triton_mm)
        /*0008*/ 	.word	0x00000048


	//----- nvinfo : EIATTR_MIN_STACK_SIZE
	.align		4
.L_1:
        /*000c*/ 	.byte	0x04, 0x12
        /*000e*/ 	.short	(.L_3 - .L_2)
	.align		4
.L_2:
        /*0010*/ 	.word	index@(triton_mm)
        /*0014*/ 	.word	0x00000000


	//----- nvinfo : EIATTR_FRAME_SIZE
	.align		4
.L_3:
        /*0018*/ 	.byte	0x04, 0x11
        /*001a*/ 	.short	(.L_5 - .L_4)
	.align		4
.L_4:
        /*001c*/ 	.word	index@(triton_mm)
        /*0020*/ 	.word	0x00000000


	//----- nvinfo : EIATTR_MIN_STACK_SIZE
	.align		4
.L_5:
        /*0024*/ 	.byte	0x04, 0x12
        /*0026*/ 	.short	(.L_7 - .L_6)
	.align		4
.L_6:
        /*0028*/ 	.word	index@(triton_mm)
        /*002c*/ 	.word	0x00000000
.L_7:


//--------------------- .nv.info.triton_mm        --------------------------
	.section	.nv.info.triton_mm,"",@"SHT_CUDA_INFO"
	.sectionflags	@""
	.align	4


	//----- nvinfo : EIATTR_CUDA_API_VERSION
	.align		4
        /*0000*/ 	.byte	0x04, 0x37
        /*0002*/ 	.short	(.L_9 - .L_8)
.L_8:
        /*0004*/ 	.word	0x0000007c


	//----- nvinfo : EIATTR_KPARAM_INFO
	.align		4
.L_9:
        /*0008*/ 	.byte	0x04, 0x17
        /*000a*/ 	.short	(.L_11 - .L_10)
.L_10:
        /*000c*/ 	.word	0x00000000
        /*0010*/ 	.short	0x0003
        /*0012*/ 	.short	0x0018
        /*0014*/ 	.byte	0x00, 0xf0, 0x11, 0x00


	//----- nvinfo : EIATTR_KPARAM_INFO
	.align		4
.L_11:
        /*0018*/ 	.byte	0x04, 0x17
        /*001a*/ 	.short	(.L_13 - .L_12)
.L_12:
        /*001c*/ 	.word	0x00000000
        /*0020*/ 	.short	0x0002
        /*0022*/ 	.short	0x0010
        /*0024*/ 	.byte	0x00, 0xf0, 0x21, 0x00


	//----- nvinfo : EIATTR_KPARAM_INFO
	.align		4
.L_13:
        /*0028*/ 	.byte	0x04, 0x17
        /*002a*/ 	.short	(.L_15 - .L_14)
.L_14:
        /*002c*/ 	.word	0x00000000
        /*0030*/ 	.short	0x0001
        /*0032*/ 	.short	0x0008
        /*0034*/ 	.byte	0x00, 0xf0, 0x21, 0x00


	//----- nvinfo : EIATTR_KPARAM_INFO
	.align		4
.L_15:
        /*0038*/ 	.byte	0x04, 0x17
        /*003a*/ 	.short	(.L_17 - .L_16)
.L_16:
        /*003c*/ 	.word	0x00000000
        /*0040*/ 	.short	0x0000
        /*0042*/ 	.short	0x0000
        /*0044*/ 	.byte	0x00, 0xf0, 0x21, 0x00


	//----- nvinfo : EIATTR_SPARSE_MMA_MASK
	.align		4
.L_17:
        /*0048*/ 	.byte	0x03, 0x50
        /*004a*/ 	.short	0x0000


	//----- nvinfo : EIATTR_MAXREG_COUNT
	.align		4
        /*004c*/ 	.byte	0x03, 0x1b
        /*004e*/ 	.short	0x00ff


	//----- nvinfo : EIATTR_COOP_GROUP_MASK_REGIDS
	.align		4
        /*0050*/ 	.byte	0x04, 0x29
        /*0052*/ 	.short	(.L_19 - .L_18)


	//   ....[0]....
.L_18:
        /*0054*/ 	.word	0xffffffff


	//----- nvinfo : EIATTR_COOP_GROUP_INSTR_OFFSETS
	.align		4
.L_19:
        /*0058*/ 	.byte	0x04, 0x28
        /*005a*/ 	.short	(.L_21 - .L_20)


	//   ....[0]....
.L_20:
        /*005c*/ 	.word	0x000019f0


	//----- nvinfo : EIATTR_EXIT_INSTR_OFFSETS
	.align		4
.L_21:
        /*0060*/ 	.byte	0x04, 0x1c
        /*0062*/ 	.short	(.L_23 - .L_22)


	//   ....[0]....
.L_22:
        /*0064*/ 	.word	0x00000050


	//   ....[1]....
        /*0068*/ 	.word	0x000024f0


	//   ....[2]....
        /*006c*/ 	.word	0x00002540


	//----- nvinfo : EIATTR_MAX_THREADS
	.align		4
.L_23:
        /*0070*/ 	.byte	0x04, 0x05
        /*0072*/ 	.short	(.L_25 - .L_24)
.L_24:
        /*0074*/ 	.word	0x00000080
        /*0078*/ 	.word	0x00000001
        /*007c*/ 	.word	0x00000001


	//----- nvinfo : EIATTR_CBANK_PARAM_SIZE
	.align		4
.L_25:
        /*0080*/ 	.byte	0x03, 0x19
        /*0082*/ 	.short	0x001c


	//----- nvinfo : EIATTR_PARAM_CBANK
	.align		4
        /*0084*/ 	.byte	0x04, 0x0a
        /*0086*/ 	.short	(.L_27 - .L_26)
	.align		4
.L_26:
        /*0088*/ 	.word	index@(.nv.constant0.triton_mm)
        /*008c*/ 	.short	0x0210
        /*008e*/ 	.short	0x001c


	//----- nvinfo : EIATTR_SW_WAR
	.align		4
.L_27:
        /*0090*/ 	.byte	0x04, 0x36
        /*0092*/ 	.short	(.L_29 - .L_28)
.L_28:
        /*0094*/ 	.word	0x00000008
.L_29:


//--------------------- .nv.callgraph             --------------------------
	.section	.nv.callgraph,"",@"SHT_CUDA_CALLGRAPH"
	.align	4
	.sectionentsize	8
	.align		4
        /*0000*/ 	.word	0x00000000
	.align		4
        /*0004*/ 	.word	0xffffffff
	.align		4
        /*0008*/ 	.word	0x00000000
	.align		4
        /*000c*/ 	.word	0xfffffffe
	.align		4
        /*0010*/ 	.word	0x00000000
	.align		4
        /*0014*/ 	.word	0xfffffffd
	.align		4
        /*0018*/ 	.word	0x00000000
	.align		4
        /*001c*/ 	.word	0xfffffffc


//--------------------- .text.triton_mm           --------------------------
	.section	.text.triton_mm,"ax",@progbits
	.sectionflags	@"SHF_BARRIERS=1"
	.align	128
        .global         triton_mm
        .type           triton_mm,@function
        .size           triton_mm,(.L_x_2 - triton_mm)
        .other          triton_mm,@"STO_CUDA_ENTRY STV_DEFAULT"
triton_mm:
.text.triton_mm:
[----:B------:R-:W1:Y:S02]  /*0000*/  LDC R1, c[0x0][0x28] ;  /* 0x00000a00ff017b82 */ /* 0x000e640000000800 */
[----:B------:R-:W2:Y:S01]  /*0010*/  LDC R11, c[0x0][0x228] ;  /* 0x00008a00ff0b7b82 */ /* 0x000ea20000000800 */
[----:B------:R-:W-:-:S04]  /*0020*/  IMAD.MOV.U32 R0, RZ, RZ, 0x3000 ;  /* 0x00003000ff007424 */ /* 0x000fc800078e00ff */
[----:B--2---:R-:W-:-:S05]  /*0030*/  IMAD R0, R11, R0, 0x3000000 ;  /* 0x030000000b007424 */ /* 0x004fca00078e0200 */
[----:B------:R-:W-:-:S13]  /*0040*/  ISETP.NE.AND P0, PT, R0, RZ, PT ;  /* 0x000000ff0000720c */ /* 0x000fda0003f05270 */
[----:B------:R-:W-:Y:S05]  /*0050*/  @!P0 EXIT ;  /* 0x000000000000894d */ /* 0x000fea0003800000 */
[----:B------:R-:W2:Y:S01]  /*0060*/  S2R R10, SR_CTAID.X ;  /* 0x00000000000a7919 */ /* 0x000ea20000002500 */
[----:B------:R-:W-:Y:S01]  /*0070*/  VIADD R0, R11, 0x103f ;  /* 0x0000103f0b007836 */ /* 0x000fe20000000000 */
[----:B------:R-:W3:Y:S01]  /*0080*/  S2UR UR4, SR_CgaCtaId ;  /* 0x00000000000479c3 */ /* 0x000ee20000008800 */
[----:B------:R-:W-:Y:S01]  /*0090*/  UMOV UR10, 0x400 ;  /* 0x00000400000a7882 */ /* 0x000fe20000000000 */
[----:B------:R-:W-:Y:S01]  /*00a0*/  ULDC.64 UR14, c[0x0][0x208] ;  /* 0x00008200000e7ab9 */ /* 0x000fe20000000a00 */
[----:B------:R-:W-:Y:S01]  /*00b0*/  UMOV UR12, 0x3 ;  /* 0x00000003000c7882 */ /* 0x000fe20000000000 */
[----:B------:R-:W-:Y:S01]  /*00c0*/  SHF.R.S32.HI R3, RZ, 0x1f, R0 ;  /* 0x0000001fff037819 */ /* 0x000fe20000011400 */
[----:B------:R-:W-:Y:S01]  /*00d0*/  UMOV UR11, 0xffffffff ;  /* 0xffffffff000b7882 */ /* 0x000fe20000000000 */
[----:B------:R-:W-:Y:S01]  /*00e0*/  UMOV UR6, URZ ;  /* 0x0000003f00067c82 */ /* 0x000fe20008000000 */
[----:B------:R-:W-:Y:S01]  /*00f0*/  UMOV UR7, URZ ;  /* 0x0000003f00077c82 */ /* 0x000fe20008000000 */
[----:B------:R-:W-:Y:S01]  /*0100*/  LEA.HI R0, R3, R0, RZ, 0x6 ;  /* 0x0000000003007211 */ /* 0x000fe200078f30ff */
[----:B------:R-:W4:Y:S08]  /*0110*/  LDC.64 R56, c[0x0][0x210] ;  /* 0x00008400ff387b82 */ /* 0x000f300000000a00 */
[----:B------:R-:W5:Y:S01]  /*0120*/  LDC.64 R64, c[0x0][0x218] ;  /* 0x00008600ff407b82 */ /* 0x000f620000000a00 */
[----:B---3--:R-:W-:-:S04]  /*0130*/  UPRMT UR10, UR4, 0x654, UR10 ;  /* 0x00000654040a7896 */ /* 0x008fc8000800000a */
[----:B------:R-:W-:Y:S01]  /*0140*/  UIADD3 UR13, UR10, 0x14000, URZ ;  /* 0x000140000a0d7890 */ /* 0x000fe2000fffe03f */
[C---:B--2---:R-:W-:Y:S01]  /*0150*/  IMAD.HI R2, R10.reuse, 0x2aaaaaab, RZ ;  /* 0x2aaaaaab0a027827 */ /* 0x044fe200078e02ff */
[----:B------:R-:W-:-:S04]  /*0160*/  ISETP.GE.AND P1, PT, R10, RZ, PT ;  /* 0x000000ff0a00720c */ /* 0x000fc80003f26270 */
[----:B------:R-:W-:-:S04]  /*0170*/  SHF.R.U32.HI R5, RZ, 0x1f, R2 ;  /* 0x0000001fff057819 */ /* 0x000fc80000011602 */
[----:B------:R-:W-:Y:S01]  /*0180*/  LEA.HI.SX32 R5, R2, R5, 0x17 ;  /* 0x0000000502057211 */ /* 0x000fe200078fbaff */
[----:B------:R-:W-:-:S04]  /*0190*/  IMAD.MOV.U32 R2, RZ, RZ, RZ ;  /* 0x000000ffff027224 */ /* 0x000fc800078e00ff */
[----:B------:R-:W-:-:S05]  /*01a0*/  IMAD.SHL.U32 R7, R5, 0x8, RZ ;  /* 0x0000000805077824 */ /* 0x000fca00078e00ff */
[----:B------:R-:W-:-:S04]  /*01b0*/  LEA.HI.SX32 R0, R0, -R7, 0x1a ;  /* 0x8000000700007211 */ /* 0x000fc800078fd2ff */
[----:B------:R-:W-:Y:S02]  /*01c0*/  VIMNMX R6, R0, 0x8, PT ;  /* 0x0000000800067848 */ /* 0x000fe40003fe0100 */
[----:B------:R-:W2:Y:S02]  /*01d0*/  S2R R0, SR_TID.X ;  /* 0x0000000000007919 */ /* 0x000ea40000002100 */
[-C--:B------:R-:W-:Y:S02]  /*01e0*/  IABS R8, R6.reuse ;  /* 0x0000000600087213 */ /* 0x080fe40000000000 */
[----:B------:R-:W-:Y:S02]  /*01f0*/  IABS R12, R6 ;  /* 0x00000006000c7213 */ /* 0x000fe40000000000 */
[----:B------:R-:W3:Y:S03]  /*0200*/  I2F.RP R4, R8 ;  /* 0x0000000800047306 */ /* 0x000ee60000209400 */
[----:B------:R-:W-:-:S05]  /*0210*/  IMAD.MOV R12, RZ, RZ, -R12 ;  /* 0x000000ffff0c7224 */ /* 0x000fca00078e0a0c */
[----:B---3--:R-:W3:Y:S01]  /*0220*/  MUFU.RCP R4, R4 ;  /* 0x0000000400047308 */ /* 0x008ee20000001000 */
[----:B--2---:R-:W-:Y:S01]  /*0230*/  SHF.R.U32.HI R22, RZ, 0x4, R0 ;  /* 0x00000004ff167819 */ /* 0x004fe20000011600 */
[C---:B------:R-:W-:Y:S01]  /*0240*/  IMAD.SHL.U32 R67, R0.reuse, 0x8, RZ ;  /* 0x0000000800437824 */ /* 0x040fe200078e00ff */
[----:B------:R-:W-:Y:S01]  /*0250*/  LOP3.LUT R16, R0, 0x8, RZ, 0xc0, !PT ;  /* 0x0000000800107812 */ /* 0x000fe200078ec0ff */
[----:B---3--:R-:W-:Y:S01]  /*0260*/  VIADD R3, R4, 0xffffffe ;  /* 0x0ffffffe04037836 */ /* 0x008fe20000000000 */
[----:B------:R-:W-:Y:S02]  /*0270*/  IABS R4, R10 ;  /* 0x0000000a00047213 */ /* 0x000fe40000000000 */
[----:B------:R-:W-:Y:S01]  /*0280*/  SGXT.U32 R22, R22, 0x3 ;  /* 0x000000031616781a */ /* 0x000fe20000000000 */
[----:B------:R-:W-:Y:S01]  /*0290*/  IMAD.SHL.U32 R20, R16, 0x200, RZ ;  /* 0x0000020010147824 */ /* 0x000fe200078e00ff */
[----:B------:R-:W-:Y:S01]  /*02a0*/  LOP3.LUT R46, R67, 0x38, RZ, 0xc0, !PT ;  /* 0x00000038432e7812 */ /* 0x000fe200078ec0ff */
[----:B------:R-:W2:Y:S01]  /*02b0*/  F2I.FTZ.U32.TRUNC.NTZ R3, R3 ;  /* 0x0000000300037305 */ /* 0x000ea2000021f000 */
[C---:B------:R-:W-:Y:S01]  /*02c0*/  LOP3.LUT R17, R22.reuse, 0x38, RZ, 0xfc, !PT ;  /* 0x0000003816117812 */ /* 0x040fe200078efcff */
[----:B------:R-:W-:-:S02]  /*02d0*/  IMAD.SHL.U32 R24, R22, 0x8, RZ ;  /* 0x0000000816187824 */ /* 0x000fc400078e00ff */
[----:B------:R-:W-:-:S03]  /*02e0*/  IMAD.SHL.U32 R21, R22, 0x40, RZ ;  /* 0x0000004016157824 */ /* 0x000fc600078e00ff */
[----:B------:R-:W-:Y:S02]  /*02f0*/  LOP3.LUT R23, R24, 0x38, R67, 0x78, !PT ;  /* 0x0000003818177812 */ /* 0x000fe400078e7843 */
[----:B------:R-:W-:Y:S01]  /*0300*/  LOP3.LUT R24, RZ, R6, RZ, 0x33, !PT ;  /* 0x00000006ff187212 */ /* 0x000fe200078e33ff */
[----:B--2---:R-:W-:-:S04]  /*0310*/  IMAD.MOV R9, RZ, RZ, -R3 ;  /* 0x000000ffff097224 */ /* 0x004fc800078e0a03 */
[----:B------:R-:W-:-:S04]  /*0320*/  IMAD R9, R9, R8, RZ ;  /* 0x0000000809097224 */ /* 0x000fc800078e02ff */
[----:B------:R-:W-:-:S04]  /*0330*/  IMAD.HI.U32 R9, R3, R9, R2 ;  /* 0x0000000903097227 */ /* 0x000fc800078e0002 */
[----:B------:R-:W-:Y:S02]  /*0340*/  VIADD R2, R11, 0x1000 ;  /* 0x000010000b027836 */ /* 0x000fe40000000000 */
[----:B------:R-:W-:-:S03]  /*0350*/  IMAD.HI.U32 R3, R9, R4, RZ ;  /* 0x0000000409037227 */ /* 0x000fc600078e00ff */
[----:B------:R-:W-:Y:S01]  /*0360*/  IABS R18, R2 ;  /* 0x0000000200127213 */ /* 0x000fe20000000000 */
[----:B------:R-:W-:Y:S01]  /*0370*/  IMAD R11, R5, -0xc00, R10 ;  /* 0xfffff400050b7824 */ /* 0x000fe200078e020a */
[C---:B------:R-:W-:Y:S01]  /*0380*/  LOP3.LUT R10, R22.reuse, 0x20, RZ, 0xfc, !PT ;  /* 0x00000020160a7812 */ /* 0x040fe200078efcff */
[----:B------:R-:W-:Y:S01]  /*0390*/  IMAD R5, R3, R12, R4 ;  /* 0x0000000c03057224 */ /* 0x000fe200078e0204 */
[----:B------:R-:W2:Y:S01]  /*03a0*/  I2F.RP R19, R18 ;  /* 0x0000001200137306 */ /* 0x000ea20000209400 */
[----:B------:R-:W-:Y:S02]  /*03b0*/  LOP3.LUT R3, R22, 0x8, RZ, 0xfc, !PT ;  /* 0x0000000816037812 */ /* 0x000fe400078efcff */
[----:B------:R-:W-:Y:S02]  /*03c0*/  IABS R14, R11 ;  /* 0x0000000b000e7213 */ /* 0x000fe40000000000 */
[----:B------:R-:W-:Y:S01]  /*03d0*/  ISETP.GT.U32.AND P0, PT, R8, R5, PT ;  /* 0x000000050800720c */ /* 0x000fe20003f04070 */
[----:B------:R-:W-:Y:S01]  /*03e0*/  IMAD.SHL.U32 R26, R3, 0x40, RZ ;  /* 0x00000040031a7824 */ /* 0x000fe200078e00ff */
[C---:B------:R-:W-:Y:S01]  /*03f0*/  LOP3.LUT R4, R22.reuse, 0x10, RZ, 0xfc, !PT ;  /* 0x0000001016047812 */ /* 0x040fe200078efcff */
[----:B------:R-:W-:Y:S01]  /*0400*/  IMAD.HI.U32 R15, R9, R14, RZ ;  /* 0x0000000e090f7227 */ /* 0x000fe200078e00ff */
[----:B------:R-:W-:-:S02]  /*0410*/  LOP3.LUT R9, R22, 0x18, RZ, 0xfc, !PT ;  /* 0x0000001816097812 */ /* 0x000fc400078efcff */
[----:B------:R-:W-:Y:S01]  /*0420*/  LOP3.LUT R11, R11, R6, RZ, 0x3c, !PT ;  /* 0x000000060b0b7212 */ /* 0x000fe200078e3cff */
[----:B------:R-:W-:Y:S01]  /*0430*/  IMAD R13, R15, R12, R14 ;  /* 0x0000000c0f0d7224 */ /* 0x000fe200078e020e */
[----:B------:R-:W-:Y:S01]  /*0440*/  LOP3.LUT R14, R22, 0x30, RZ, 0xfc, !PT ;  /* 0x00000030160e7812 */ /* 0x000fe200078efcff */
[----:B------:R-:W-:Y:S01]  /*0450*/  IMAD.SHL.U32 R28, R9, 0x40, RZ ;  /* 0x00000040091c7824 */ /* 0x000fe200078e00ff */
[----:B--2---:R-:W2:Y:S01]  /*0460*/  MUFU.RCP R19, R19 ;  /* 0x0000001300137308 */ /* 0x004ea20000001000 */
[----:B------:R-:W-:Y:S01]  /*0470*/  IMAD.SHL.U32 R3, R10, 0x40, RZ ;  /* 0x000000400a037824 */ /* 0x000fe200078e00ff */
[----:B------:R-:W-:Y:S01]  /*0480*/  ISETP.GT.U32.AND P2, PT, R8, R13, PT ;  /* 0x0000000d0800720c */ /* 0x000fe20003f44070 */
[----:B------:R-:W-:Y:S01]  /*0490*/  @!P0 IMAD.IADD R5, R5, 0x1, -R8 ;  /* 0x0000000105058824 */ /* 0x000fe200078e0a08 */
[----:B------:R-:W-:Y:S01]  /*04a0*/  LOP3.LUT R12, R22, 0x28, RZ, 0xfc, !PT ;  /* 0x00000028160c7812 */ /* 0x000fe200078efcff */
[----:B------:R-:W-:Y:S01]  /*04b0*/  IMAD.SHL.U32 R10, R17, 0x40, RZ ;  /* 0x00000040110a7824 */ /* 0x000fe200078e00ff */
[----:B------:R-:W-:Y:S01]  /*04c0*/  LOP3.LUT R17, R23, R21, RZ, 0xfc, !PT ;  /* 0x0000001517117212 */ /* 0x000fe200078efcff */
[----:B------:R-:W-:Y:S01]  /*04d0*/  IMAD.SHL.U32 R14, R14, 0x40, RZ ;  /* 0x000000400e0e7824 */ /* 0x000fe200078e00ff */
[----:B------:R-:W-:Y:S01]  /*04e0*/  ISETP.GT.U32.AND P0, PT, R8, R5, PT ;  /* 0x000000050800720c */ /* 0x000fe20003f04070 */
[----:B------:R-:W-:Y:S01]  /*04f0*/  IMAD.SHL.U32 R4, R4, 0x40, RZ ;  /* 0x0000004004047824 */ /* 0x000fe200078e00ff */
[-C--:B------:R-:W-:Y:S01]  /*0500*/  LOP3.LUT R25, R26, R23.reuse, RZ, 0xfc, !PT ;  /* 0x000000171a197212 */ /* 0x080fe200078efcff */
[----:B------:R-:W-:Y:S01]  /*0510*/  IMAD.SHL.U32 R12, R12, 0x40, RZ ;  /* 0x000000400c0c7824 */ /* 0x000fe200078e00ff */
[----:B------:R-:W-:-:S02]  /*0520*/  LOP3.LUT R29, R28, R23, RZ, 0xfc, !PT ;  /* 0x000000171c1d7212 */ /* 0x000fc400078efcff */
[----:B------:R-:W-:Y:S01]  /*0530*/  LOP3.LUT R27, R4, R23, RZ, 0xfc, !PT ;  /* 0x00000017041b7212 */ /* 0x000fe200078efcff */
[----:B--2---:R-:W-:Y:S01]  /*0540*/  VIADD R19, R19, 0xffffffe ;  /* 0x0ffffffe13137836 */ /* 0x004fe20000000000 */
[----:B------:R-:W-:Y:S01]  /*0550*/  LOP3.LUT R3, R20, R3, R23, 0xfe, !PT ;  /* 0x0000000314037212 */ /* 0x000fe200078efe17 */
[--C-:B------:R-:W-:Y:S01]  /*0560*/  @!P2 IMAD.IADD R13, R13, 0x1, -R8.reuse ;  /* 0x000000010d0da824 */ /* 0x100fe200078e0a08 */
[----:B------:R-:W-:Y:S01]  /*0570*/  LOP3.LUT R4, R20, R12, R23, 0xfe, !PT ;  /* 0x0000000c14047212 */ /* 0x000fe200078efe17 */
[----:B------:R-:W2:Y:S01]  /*0580*/  F2I.FTZ.U32.TRUNC.NTZ R21, R19 ;  /* 0x0000001300157305 */ /* 0x000ea2000021f000 */
[----:B------:R-:W-:Y:S01]  /*0590*/  ISETP.GE.AND P3, PT, R11, RZ, PT ;  /* 0x000000ff0b00720c */ /* 0x000fe20003f66270 */
[----:B------:R-:W-:Y:S01]  /*05a0*/  @!P0 IMAD.IADD R5, R5, 0x1, -R8 ;  /* 0x0000000105058824 */ /* 0x000fe200078e0a08 */
[----:B------:R-:W-:Y:S01]  /*05b0*/  ISETP.NE.AND P0, PT, R6, RZ, PT ;  /* 0x000000ff0600720c */ /* 0x000fe20003f05270 */
[----:B------:R-:W-:Y:S01]  /*05c0*/  @!P2 VIADD R15, R15, 0x1 ;  /* 0x000000010f0fa836 */ /* 0x000fe20000000000 */
[----:B------:R-:W-:Y:S01]  /*05d0*/  LOP3.LUT R6, R20, R10, R23, 0xfe, !PT ;  /* 0x0000000a14067212 */ /* 0x000fe200078efe17 */
[----:B------:R-:W-:Y:S01]  /*05e0*/  IMAD.MOV.U32 R9, RZ, RZ, R5 ;  /* 0x000000ffff097224 */ /* 0x000fe200078e0005 */
[----:B------:R-:W-:Y:S01]  /*05f0*/  LOP3.LUT R5, R20, R14, R23, 0xfe, !PT ;  /* 0x0000000e14057212 */ /* 0x000fe200078efe17 */
[----:B------:R-:W-:Y:S01]  /*0600*/  IMAD.SHL.U32 R14, R16, 0x100, RZ ;  /* 0x00000100100e7824 */ /* 0x000fe200078e00ff */
[----:B------:R-:W-:Y:S01]  /*0610*/  LOP3.LUT R11, R27, R20, RZ, 0xfc, !PT ;  /* 0x000000141b0b7212 */ /* 0x000fe200078efcff */
[----:B------:R-:W-:Y:S01]  /*0620*/  @!P1 IMAD.MOV R9, RZ, RZ, -R9 ;  /* 0x000000ffff099224 */ /* 0x000fe200078e0a09 */
[----:B------:R-:W-:-:S02]  /*0630*/  ISETP.GE.U32.AND P1, PT, R13, R8, PT ;  /* 0x000000080d00720c */ /* 0x000fc40003f26070 */
[----:B------:R-:W-:Y:S02]  /*0640*/  LOP3.LUT R8, R17, R14, RZ, 0xfc, !PT ;  /* 0x0000000e11087212 */ /* 0x000fe400078efcff */
[----:B------:R-:W-:Y:S01]  /*0650*/  SEL R10, R24, R9, !P0 ;  /* 0x00000009180a7207 */ /* 0x000fe20004000000 */
[--C-:B--2---:R-:W-:Y:S01]  /*0660*/  IMAD.MOV R23, RZ, RZ, -R21.reuse ;  /* 0x000000ffff177224 */ /* 0x104fe200078e0a15 */
[-C--:B------:R-:W-:Y:S02]  /*0670*/  LOP3.LUT R9, R25, R20.reuse, RZ, 0xfc, !PT ;  /* 0x0000001419097212 */ /* 0x080fe400078efcff */
[-C--:B------:R-:W-:Y:S01]  /*0680*/  LOP3.LUT R13, R29, R20.reuse, RZ, 0xfc, !PT ;  /* 0x000000141d0d7212 */ /* 0x080fe200078efcff */
[----:B------:R-:W-:Y:S01]  /*0690*/  IMAD.IADD R19, R7, 0x1, R10 ;  /* 0x0000000107137824 */ /* 0x000fe200078e020a */
[----:B------:R-:W-:Y:S01]  /*06a0*/  LOP3.LUT R7, R17, R20, RZ, 0xfc, !PT ;  /* 0x0000001411077212 */ /* 0x000fe200078efcff */
[----:B------:R-:W-:Y:S01]  /*06b0*/  IMAD.MOV.U32 R20, RZ, RZ, RZ ;  /* 0x000000ffff147224 */ /* 0x000fe200078e00ff */
[-C--:B------:R-:W-:Y:S01]  /*06c0*/  LOP3.LUT R10, R25, R14.reuse, RZ, 0xfc, !PT ;  /* 0x0000000e190a7212 */ /* 0x080fe200078efcff */
[----:B------:R-:W-:Y:S01]  /*06d0*/  IMAD.SHL.U32 R17, R19, 0x40, RZ ;  /* 0x0000004013117824 */ /* 0x000fe200078e00ff */
[----:B------:R-:W-:Y:S01]  /*06e0*/  LOP3.LUT R12, R27, R14, RZ, 0xfc, !PT ;  /* 0x0000000e1b0c7212 */ /* 0x000fe200078efcff */
[----:B------:R-:W-:Y:S01]  /*06f0*/  IMAD R19, R23, R18, RZ ;  /* 0x0000001217137224 */ /* 0x000fe200078e02ff */
[----:B------:R-:W-:Y:S01]  /*0700*/  IABS R25, R2 ;  /* 0x0000000200197213 */ /* 0x000fe20000000000 */
[----:B------:R-:W-:Y:S01]  /*0710*/  @P1 VIADD R15, R15, 0x1 ;  /* 0x000000010f0f1836 */ /* 0x000fe20000000000 */
[----:B------:R-:W-:Y:S01]  /*0720*/  LOP3.LUT R28, R17, R22, RZ, 0xfc, !PT ;  /* 0x00000016111c7212 */ /* 0x000fe200078efcff */
[----:B------:R-:W-:Y:S01]  /*0730*/  IMAD.HI.U32 R20, R21, R19, R20 ;  /* 0x0000001315147227 */ /* 0x000fe200078e0014 */
[----:B------:R-:W-:-:S02]  /*0740*/  LOP3.LUT R30, R17, 0x8, R22, 0xfe, !PT ;  /* 0x00000008111e7812 */ /* 0x000fc400078efe16 */
[----:B------:R-:W-:Y:S01]  /*0750*/  IABS R27, R28 ;  /* 0x0000001c001b7213 */ /* 0x000fe20000000000 */
[----:B------:R-:W-:Y:S01]  /*0760*/  IMAD.MOV R26, RZ, RZ, -R25 ;  /* 0x000000ffff1a7224 */ /* 0x000fe200078e0a19 */
[----:B------:R-:W-:Y:S01]  /*0770*/  LOP3.LUT R14, R29, R14, RZ, 0xfc, !PT ;  /* 0x0000000e1d0e7212 */ /* 0x000fe200078efcff */
[----:B------:R-:W-:Y:S01]  /*0780*/  @!P3 IMAD.MOV R15, RZ, RZ, -R15 ;  /* 0x000000ffff0fb224 */ /* 0x000fe200078e0a0f */
[----:B------:R-:W-:Y:S01]  /*0790*/  IABS R29, R30 ;  /* 0x0000001e001d7213 */ /* 0x000fe20000000000 */
[C---:B------:R-:W-:Y:S01]  /*07a0*/  IMAD.HI.U32 R19, R20.reuse, R27, RZ ;  /* 0x0000001b14137227 */ /* 0x040fe200078e00ff */
[----:B------:R-:W-:Y:S02]  /*07b0*/  LOP3.LUT R32, R17, 0x10, R22, 0xfe, !PT ;  /* 0x0000001011207812 */ /* 0x000fe400078efe16 */
[----:B------:R-:W-:Y:S01]  /*07c0*/  LOP3.LUT R34, R17, 0x18, R22, 0xfe, !PT ;  /* 0x0000001811227812 */ /* 0x000fe200078efe16 */
[----:B------:R-:W-:Y:S01]  /*07d0*/  IMAD R27, R19, R26, R27 ;  /* 0x0000001a131b7224 */ /* 0x000fe200078e021b */
[----:B------:R-:W-:Y:S01]  /*07e0*/  IABS R23, R32 ;  /* 0x0000002000177213 */ /* 0x000fe20000000000 */
[----:B------:R-:W-:Y:S01]  /*07f0*/  IMAD.HI.U32 R19, R20, R29, RZ ;  /* 0x0000001d14137227 */ /* 0x000fe200078e00ff */
[----:B------:R-:W-:-:S02]  /*0800*/  IABS R25, R34 ;  /* 0x0000002200197213 */ /* 0x000fc40000000000 */
[----:B------:R-:W-:Y:S01]  /*0810*/  LOP3.LUT R36, R17, 0x28, R22, 0xfe, !PT ;  /* 0x0000002811247812 */ /* 0x000fe200078efe16 */
[----:B------:R-:W-:Y:S01]  /*0820*/  IMAD R29, R19, R26, R29 ;  /* 0x0000001a131d7224 */ /* 0x000fe200078e021d */
[----:B------:R-:W-:Y:S01]  /*0830*/  ISETP.GT.U32.AND P1, PT, R18, R27, PT ;  /* 0x0000001b1200720c */ /* 0x000fe20003f24070 */
[----:B------:R-:W-:Y:S01]  /*0840*/  IMAD.HI.U32 R19, R20, R23, RZ ;  /* 0x0000001714137227 */ /* 0x000fe200078e00ff */
[----:B------:R-:W-:Y:S02]  /*0850*/  IABS R33, R36 ;  /* 0x0000002400217213 */ /* 0x000fe40000000000 */
[----:B------:R-:W-:Y:S01]  /*0860*/  ISETP.GT.U32.AND P2, PT, R18, R29, PT ;  /* 0x0000001d1200720c */ /* 0x000fe20003f44070 */
[----:B------:R-:W-:Y:S01]  /*0870*/  IMAD R19, R19, R26, R23 ;  /* 0x0000001a13137224 */ /* 0x000fe200078e0217 */
[----:B------:R-:W-:Y:S01]  /*0880*/  LOP3.LUT R35, R17, 0x20, R22, 0xfe, !PT ;  /* 0x0000002011237812 */ /* 0x000fe200078efe16 */
[----:B------:R-:W-:Y:S01]  /*0890*/  IMAD.HI.U32 R21, R20, R25, RZ ;  /* 0x0000001914157227 */ /* 0x000fe200078e00ff */
[----:B------:R-:W-:-:S02]  /*08a0*/  SEL R15, R24, R15, !P0 ;  /* 0x0000000f180f7207 */ /* 0x000fc40004000000 */
[----:B------:R-:W-:Y:S01]  /*08b0*/  ISETP.GT.U32.AND P5, PT, R18, R19, PT ;  /* 0x000000131200720c */ /* 0x000fe20003fa4070 */
[-C--:B------:R-:W-:Y:S01]  /*08c0*/  IMAD R21, R21, R26.reuse, R25 ;  /* 0x0000001a15157224 */ /* 0x080fe200078e0219 */
[----:B------:R-:W-:Y:S01]  /*08d0*/  IABS R31, R35 ;  /* 0x00000023001f7213 */ /* 0x000fe20000000000 */
[----:B------:R-:W-:Y:S01]  /*08e0*/  IMAD.HI.U32 R25, R20, R33, RZ ;  /* 0x0000002114197227 */ /* 0x000fe200078e00ff */
[----:B------:R-:W-:Y:S02]  /*08f0*/  LOP3.LUT R37, R17, 0x30, R22, 0xfe, !PT ;  /* 0x0000003011257812 */ /* 0x000fe400078efe16 */
[----:B------:R-:W-:Y:S01]  /*0900*/  ISETP.GT.U32.AND P0, PT, R18, R21, PT ;  /* 0x000000151200720c */ /* 0x000fe20003f04070 */
[----:B------:R-:W-:Y:S01]  /*0910*/  IMAD R25, R25, R26, R33 ;  /* 0x0000001a19197224 */ /* 0x000fe200078e0221 */
[----:B------:R-:W-:Y:S01]  /*0920*/  LOP3.LUT R38, R17, 0x38, R22, 0xfe, !PT ;  /* 0x0000003811267812 */ /* 0x000fe200078efe16 */
[----:B------:R-:W-:Y:S01]  /*0930*/  @!P2 IMAD.IADD R29, R29, 0x1, -R18 ;  /* 0x000000011d1da824 */ /* 0x000fe200078e0a12 */
[----:B------:R-:W-:Y:S01]  /*0940*/  ISETP.GE.AND P4, PT, R28, RZ, PT ;  /* 0x000000ff1c00720c */ /* 0x000fe20003f86270 */
[----:B------:R-:W-:Y:S01]  /*0950*/  IMAD.HI.U32 R23, R20, R31, RZ ;  /* 0x0000001f14177227 */ /* 0x000fe200078e00ff */
[----:B------:R-:W-:-:S02]  /*0960*/  IABS R33, R38 ;  /* 0x0000002600217213 */ /* 0x000fc40000000000 */
[C---:B------:R-:W-:Y:S01]  /*0970*/  ISETP.GT.U32.AND P2, PT, R18.reuse, R29, PT ;  /* 0x0000001d1200720c */ /* 0x040fe20003f44070 */
[--C-:B------:R-:W-:Y:S01]  /*0980*/  @!P1 IMAD.IADD R27, R27, 0x1, -R18.reuse ;  /* 0x000000011b1b9824 */ /* 0x100fe200078e0a12 */
[----:B------:R-:W-:Y:S01]  /*0990*/  ISETP.GT.U32.AND P1, PT, R18, R25, PT ;  /* 0x000000191200720c */ /* 0x000fe20003f24070 */
[----:B------:R-:W-:Y:S01]  /*09a0*/  IMAD R23, R23, R26, R31 ;  /* 0x0000001a17177224 */ /* 0x000fe200078e021f */
[----:B------:R-:W-:Y:S01]  /*09b0*/  IABS R31, R37 ;  /* 0x00000025001f7213 */ /* 0x000fe20000000000 */
[--C-:B------:R-:W-:Y:S01]  /*09c0*/  @!P5 IMAD.IADD R19, R19, 0x1, -R18.reuse ;  /* 0x000000011313d824 */ /* 0x100fe200078e0a12 */
[----:B------:R-:W-:Y:S01]  /*09d0*/  ISETP.GE.AND P5, PT, R30, RZ, PT ;  /* 0x000000ff1e00720c */ /* 0x000fe20003fa6270 */
[----:B------:R-:W-:Y:S01]  /*09e0*/  @!P0 IMAD.IADD R21, R21, 0x1, -R18 ;  /* 0x0000000115158824 */ /* 0x000fe200078e0a12 */
[----:B------:R-:W-:Y:S01]  /*09f0*/  ISETP.GT.U32.AND P3, PT, R18, R23, PT ;  /* 0x000000171200720c */ /* 0x000fe20003f64070 */
[----:B------:R-:W-:Y:S01]  /*0a00*/  IMAD.HI.U32 R24, R20, R31, RZ ;  /* 0x0000001f14187227 */ /* 0x000fe200078e00ff */
[----:B------:R-:W-:-:S02]  /*0a10*/  ISETP.GT.U32.AND P6, PT, R18, R27, PT ;  /* 0x0000001b1200720c */ /* 0x000fc40003fc4070 */
[----:B------:R-:W-:Y:S01]  /*0a20*/  ISETP.GE.AND P0, PT, R32, RZ, PT ;  /* 0x000000ff2000720c */ /* 0x000fe20003f06270 */
[-C--:B------:R-:W-:Y:S01]  /*0a30*/  IMAD R31, R24, R26.reuse, R31 ;  /* 0x0000001a181f7224 */ /* 0x080fe200078e021f */
[----:B------:R-:W-:Y:S01]  /*0a40*/  LEA R66, R7, UR10, 0x1 ;  /* 0x0000000a07427c11 */ /* 0x000fe2000f8e08ff */
[--C-:B------:R-:W-:Y:S01]  /*0a50*/  @!P1 IMAD.IADD R25, R25, 0x1, -R18.reuse ;  /* 0x0000000119199824 */ /* 0x100fe200078e0a12 */
[----:B------:R-:W-:Y:S01]  /*0a60*/  ISETP.GT.U32.AND P1, PT, R18, R21, PT ;  /* 0x000000151200720c */ /* 0x000fe20003f24070 */
[--C-:B------:R-:W-:Y:S01]  /*0a70*/  @!P2 IMAD.IADD R29, R29, 0x1, -R18.reuse ;  /* 0x000000011d1da824 */ /* 0x100fe200078e0a12 */
[----:B------:R-:W-:Y:S01]  /*0a80*/  LEA R68, R9, UR10, 0x1 ;  /* 0x0000000a09447c11 */ /* 0x000fe2000f8e08ff */
[----:B------:R-:W-:Y:S01]  /*0a90*/  IMAD.HI.U32 R20, R20, R33, RZ ;  /* 0x0000002114147227 */ /* 0x000fe200078e00ff */
[----:B------:R-:W-:Y:S02]  /*0aa0*/  LEA R40, R11, UR10, 0x1 ;  /* 0x0000000a0b287c11 */ /* 0x000fe4000f8e08ff */
[----:B------:R-:W-:Y:S01]  /*0ab0*/  LEA R62, R13, UR10, 0x1 ;  /* 0x0000000a0d3e7c11 */ /* 0x000fe2000f8e08ff */
[----:B------:R-:W-:Y:S01]  /*0ac0*/  @!P5 IMAD.MOV R29, RZ, RZ, -R29 ;  /* 0x000000ffff1dd224 */ /* 0x000fe200078e0a1d */
[----:B------:R-:W-:Y:S01]  /*0ad0*/  ISETP.GT.U32.AND P5, PT, R18, R31, PT ;  /* 0x0000001f1200720c */ /* 0x000fe20003fa4070 */
[----:B------:R-:W-:Y:S01]  /*0ae0*/  IMAD R33, R20, R26, R33 ;  /* 0x0000001a14217224 */ /* 0x000fe200078e0221 */
[----:B------:R-:W-:Y:S01]  /*0af0*/  LEA R60, R3, UR10, 0x1 ;  /* 0x0000000a033c7c11 */ /* 0x000fe2000f8e08ff */
[--C-:B------:R-:W-:Y:S01]  /*0b00*/  @!P3 IMAD.IADD R23, R23, 0x1, -R18.reuse ;  /* 0x000000011717b824 */ /* 0x100fe200078e0a12 */
[C---:B------:R-:W-:Y:S01]  /*0b10*/  ISETP.GT.U32.AND P3, PT, R18.reuse, R25, PT ;  /* 0x000000191200720c */ /* 0x040fe20003f64070 */
[--C-:B------:R-:W-:Y:S01]  /*0b20*/  @!P1 IMAD.IADD R21, R21, 0x1, -R18.reuse ;  /* 0x0000000115159824 */ /* 0x100fe200078e0a12 */
[C---:B------:R-:W-:Y:S01]  /*0b30*/  ISETP.GT.U32.AND P1, PT, R18.reuse, R33, PT ;  /* 0x000000211200720c */ /* 0x040fe20003f24070 */
[--C-:B------:R-:W-:Y:S01]  /*0b40*/  @!P6 IMAD.IADD R27, R27, 0x1, -R18.reuse ;  /* 0x000000011b1be824 */ /* 0x100fe200078e0a12 */
[C---:B------:R-:W-:Y:S01]  /*0b50*/  ISETP.GT.U32.AND P6, PT, R18.reuse, R19, PT ;  /* 0x000000131200720c */ /* 0x040fe20003fc4070 */
[----:B------:R-:W-:Y:S01]  /*0b60*/  IMAD.SHL.U32 R15, R15, 0x20, RZ ;  /* 0x000000200f0f7824 */ /* 0x000fe200078e00ff */
[----:B------:R-:W-:Y:S01]  /*0b70*/  ISETP.GT.U32.AND P2, PT, R18, R23, PT ;  /* 0x000000171200720c */ /* 0x000fe20003f44070 */
[----:B------:R-:W-:Y:S01]  /*0b80*/  @!P4 IMAD.MOV R27, RZ, RZ, -R27 ;  /* 0x000000ffff1bc224 */ /* 0x000fe200078e0a1b */
[----:B------:R-:W-:Y:S01]  /*0b90*/  ISETP.GE.AND P4, PT, R34, RZ, PT ;  /* 0x000000ff2200720c */ /* 0x000fe20003f86270 */
[----:B------:R-:W-:Y:S01]  /*0ba0*/  @!P5 IMAD.IADD R31, R31, 0x1, -R18 ;  /* 0x000000011f1fd824 */ /* 0x000fe200078e0a12 */
[----:B------:R-:W-:-:S02]  /*0bb0*/  LOP3.LUT R28, R15, R22, RZ, 0xfc, !PT ;  /* 0x000000160f1c7212 */ /* 0x000fc400078efcff */
[----:B------:R-:W-:Y:S01]  /*0bc0*/  LOP3.LUT R30, R15, 0x8, R22, 0xfe, !PT ;  /* 0x000000080f1e7812 */ /* 0x000fe200078efe16 */
[--C-:B------:R-:W-:Y:S01]  /*0bd0*/  @!P3 IMAD.IADD R25, R25, 0x1, -R18.reuse ;  /* 0x000000011919b824 */ /* 0x100fe200078e0a12 */
[C---:B------:R-:W-:Y:S01]  /*0be0*/  ISETP.GT.U32.AND P5, PT, R18.reuse, R31, PT ;  /* 0x0000001f1200720c */ /* 0x040fe20003fa4070 */
[--C-:B------:R-:W-:Y:S01]  /*0bf0*/  @!P1 IMAD.IADD R33, R33, 0x1, -R18.reuse ;  /* 0x0000000121219824 */ /* 0x100fe200078e0a12 */
[----:B------:R-:W-:Y:S01]  /*0c00*/  ISETP.GE.AND P3, PT, R37, RZ, PT ;  /* 0x000000ff2500720c */ /* 0x000fe20003f66270 */
[--C-:B------:R-:W-:Y:S01]  /*0c10*/  @!P6 IMAD.IADD R19, R19, 0x1, -R18.reuse ;  /* 0x000000011313e824 */ /* 0x100fe200078e0a12 */
[----:B------:R-:W-:Y:S01]  /*0c20*/  ISETP.GE.AND P6, PT, R35, RZ, PT ;  /* 0x000000ff2300720c */ /* 0x000fe20003fc6270 */
[----:B------:R-:W-:Y:S01]  /*0c30*/  @!P2 IMAD.IADD R23, R23, 0x1, -R18 ;  /* 0x000000011717a824 */ /* 0x000fe200078e0a12 */
[----:B------:R-:W-:Y:S01]  /*0c40*/  ISETP.GT.U32.AND P1, PT, R18, R33, PT ;  /* 0x000000211200720c */ /* 0x000fe20003f24070 */
[----:B------:R-:W-:Y:S01]  /*0c50*/  IMAD.HI R20, R28, 0x2aaaaaab, RZ ;  /* 0x2aaaaaab1c147827 */ /* 0x000fe200078e02ff */
[----:B------:R-:W-:-:S02]  /*0c60*/  ISETP.GE.AND P2, PT, R36, RZ, PT ;  /* 0x000000ff2400720c */ /* 0x000fc40003f46270 */
[----:B------:R-:W-:Y:S01]  /*0c70*/  LOP3.LUT R32, R15, 0x10, R22, 0xfe, !PT ;  /* 0x000000100f207812 */ /* 0x000fe200078efe16 */
[----:B------:R-:W-:Y:S01]  /*0c80*/  @!P0 IMAD.MOV R19, RZ, RZ, -R19 ;  /* 0x000000ffff138224 */ /* 0x000fe200078e0a13 */
[----:B------:R-:W-:Y:S01]  /*0c90*/  LOP3.LUT R34, R15, 0x18, R22, 0xfe, !PT ;  /* 0x000000180f227812 */ /* 0x000fe200078efe16 */
[----:B------:R-:W-:Y:S01]  /*0ca0*/  @!P5 IMAD.IADD R31, R31, 0x1, -R18 ;  /* 0x000000011f1fd824 */ /* 0x000fe200078e0a12 */
[----:B------:R-:W-:Y:S01]  /*0cb0*/  ISETP.GE.AND P5, PT, R38, RZ, PT ;  /* 0x000000ff2600720c */ /* 0x000fe20003fa6270 */
[----:B------:R-:W-:Y:S01]  /*0cc0*/  IMAD.HI R22, R30, 0x2aaaaaab, RZ ;  /* 0x2aaaaaab1e167827 */ /* 0x000fe200078e02ff */
[----:B------:R-:W-:Y:S02]  /*0cd0*/  SHF.R.U32.HI R35, RZ, 0x1f, R20 ;  /* 0x0000001fff237819 */ /* 0x000fe40000011614 */
[----:B------:R-:W-:Y:S01]  /*0ce0*/  LEA R58, R4, UR10, 0x1 ;  /* 0x0000000a043a7c11 */ /* 0x000fe2000f8e08ff */
[----:B------:R-:W-:Y:S01]  /*0cf0*/  IMAD.HI R24, R32, 0x2aaaaaab, RZ ;  /* 0x2aaaaaab20187827 */ /* 0x000fe200078e02ff */
[----:B------:R-:W-:-:S02]  /*0d00*/  SHF.R.U32.HI R37, RZ, 0x1f, R22 ;  /* 0x0000001fff257819 */ /* 0x000fc40000011616 */
[----:B------:R-:W-:Y:S01]  /*0d10*/  LEA.HI R35, R20, R35, RZ, 0x15 ;  /* 0x0000002314237211 */ /* 0x000fe200078fa8ff */
[----:B------:R-:W-:Y:S01]  /*0d20*/  IMAD.HI R26, R34, 0x2aaaaaab, RZ ;  /* 0x2aaaaaab221a7827 */ /* 0x000fe200078e02ff */
[----:B------:R-:W-:Y:S02]  /*0d30*/  SHF.R.U32.HI R39, RZ, 0x1f, R24 ;  /* 0x0000001fff277819 */ /* 0x000fe40000011618 */
[----:B------:R-:W-:Y:S01]  /*0d40*/  LEA.HI R37, R22, R37, RZ, 0x15 ;  /* 0x0000002516257211 */ /* 0x000fe200078fa8ff */
[----:B------:R-:W-:Y:S01]  /*0d50*/  @!P1 IMAD.IADD R33, R33, 0x1, -R18 ;  /* 0x0000000121219824 */ /* 0x000fe200078e0a12 */
[----:B------:R-:W-:Y:S01]  /*0d60*/  SHF.R.U32.HI R41, RZ, 0x1f, R26 ;  /* 0x0000001fff297819 */ /* 0x000fe2000001161a */
[----:B------:R-:W-:Y:S01]  /*0d70*/  @!P4 IMAD.MOV R21, RZ, RZ, -R21 ;  /* 0x000000ffff15c224 */ /* 0x000fe200078e0a15 */
[----:B------:R-:W-:Y:S01]  /*0d80*/  ISETP.NE.AND P1, PT, R2, RZ, PT ;  /* 0x000000ff0200720c */ /* 0x000fe20003f25270 */
[----:B------:R-:W-:Y:S01]  /*0d90*/  @!P6 IMAD.MOV R23, RZ, RZ, -R23 ;  /* 0x000000ffff17e224 */ /* 0x000fe200078e0a17 */
[----:B------:R-:W-:Y:S01]  /*0da0*/  LOP3.LUT R18, RZ, R2, RZ, 0x33, !PT ;  /* 0x00000002ff127212 */ /* 0x000fe200078e33ff */
[----:B------:R-:W-:Y:S01]  /*0db0*/  @!P2 IMAD.MOV R25, RZ, RZ, -R25 ;  /* 0x000000ffff19a224 */ /* 0x000fe200078e0a19 */
[----:B------:R-:W-:Y:S01]  /*0dc0*/  LEA.HI R39, R24, R39, RZ, 0x15 ;  /* 0x0000002718277211 */ /* 0x000fe200078fa8ff */
[----:B------:R-:W-:Y:S01]  /*0dd0*/  @!P3 IMAD.MOV R31, RZ, RZ, -R31 ;  /* 0x000000ffff1fb224 */ /* 0x000fe200078e0a1f */
[----:B------:R-:W-:Y:S01]  /*0de0*/  LEA.HI R41, R26, R41, RZ, 0x15 ;  /* 0x000000291a297211 */ /* 0x000fe200078fa8ff */
[----:B------:R-:W-:Y:S01]  /*0df0*/  @!P5 IMAD.MOV R33, RZ, RZ, -R33 ;  /* 0x000000ffff21d224 */ /* 0x000fe200078e0a21 */
[C---:B------:R-:W-:Y:S01]  /*0e00*/  SEL R22, R18.reuse, R19, !P1 ;  /* 0x0000001312167207 */ /* 0x040fe20004800000 */
[----:B------:R-:W-:Y:S01]  /*0e10*/  IMAD R35, R35, -0x3000, R28 ;  /* 0xffffd00023237824 */ /* 0x000fe200078e021c */
[C---:B------:R-:W-:Y:S01]  /*0e20*/  SEL R24, R18.reuse, R21, !P1 ;  /* 0x0000001512187207 */ /* 0x040fe20004800000 */
[----:B------:R-:W-:Y:S01]  /*0e30*/  IMAD R37, R37, -0x3000, R30 ;  /* 0xffffd00025257824 */ /* 0x000fe200078e021e */
[C---:B------:R-:W-:Y:S01]  /*0e40*/  SEL R20, R18.reuse, R27, !P1 ;  /* 0x0000001b12147207 */ /* 0x040fe20004800000 */
[----:B------:R-:W-:Y:S01]  /*0e50*/  IMAD R39, R39, -0x3000, R32 ;  /* 0xffffd00027277824 */ /* 0x000fe200078e0220 */
[C---:B------:R-:W-:Y:S01]  /*0e60*/  SEL R29, R18.reuse, R29, !P1 ;  /* 0x0000001d121d7207 */ /* 0x040fe20004800000 */
[----:B------:R-:W-:Y:S01]  /*0e70*/  IMAD R41, R41, -0x3000, R34 ;  /* 0xffffd00029297824 */ /* 0x000fe200078e0222 */
[----:B------:R-:W-:Y:S01]  /*0e80*/  SEL R23, R18, R23, !P1 ;  /* 0x0000001712177207 */ /* 0x000fe20004800000 */
[----:B------:R-:W-:Y:S01]  /*0e90*/  IMAD R21, R22, 0xc00, RZ ;  /* 0x00000c0016157824 */ /* 0x000fe200078e02ff */
[----:B------:R-:W-:Y:S01]  /*0ea0*/  SEL R25, R18, R25, !P1 ;  /* 0x0000001912197207 */ /* 0x000fe20004800000 */
[----:B------:R-:W-:Y:S01]  /*0eb0*/  IMAD R22, R24, 0xc00, RZ ;  /* 0x00000c0018167824 */ /* 0x000fe200078e02ff */
[----:B------:R-:W-:Y:S01]  /*0ec0*/  SEL R31, R18, R31, !P1 ;  /* 0x0000001f121f7207 */ /* 0x000fe20004800000 */
[----:B------:R-:W-:Y:S01]  /*0ed0*/  IMAD R19, R20, 0xc00, RZ ;  /* 0x00000c0014137824 */ /* 0x000fe200078e02ff */
[----:B------:R-:W-:Y:S01]  /*0ee0*/  SEL R18, R18, R33, !P1 ;  /* 0x0000002112127207 */ /* 0x000fe20004800000 */
[----:B------:R-:W-:Y:S01]  /*0ef0*/  IMAD R24, R25, 0xc00, RZ ;  /* 0x00000c0019187824 */ /* 0x000fe200078e02ff */
[----:B------:R-:W-:Y:S01]  /*0f00*/  LEA R49, R5, UR10, 0x1 ;  /* 0x0000000a05317c11 */ /* 0x000fe2000f8e08ff */
[----:B------:R-:W-:Y:S01]  /*0f10*/  IMAD.SHL.U32 R27, R16, 0x8, RZ ;  /* 0x00000008101b7824 */ /* 0x000fe200078e00ff */
[----:B------:R-:W-:Y:S01]  /*0f20*/  LEA R47, R6, UR10, 0x1 ;  /* 0x0000000a062f7c11 */ /* 0x000fe2000f8e08ff */
[----:B------:R-:W-:Y:S01]  /*0f30*/  IMAD R32, R41, 0xc00, RZ ;  /* 0x00000c0029207824 */ /* 0x000fe200078e02ff */
[----:B------:R-:W-:Y:S01]  /*0f40*/  LEA R42, R12, UR10, 0x1 ;  /* 0x0000000a0c2a7c11 */ /* 0x000fe2000f8e08ff */
[----:B------:R-:W-:Y:S01]  /*0f50*/  IMAD R26, R35, 0xc00, RZ ;  /* 0x00000c00231a7824 */ /* 0x000fe200078e02ff */
[C-C-:B------:R-:W-:Y:S01]  /*0f60*/  IADD3 R48, R46.reuse, R21, R27.reuse ;  /* 0x000000152e307210 */ /* 0x140fe20007ffe01b */
        /* <DEDUP_REMOVED lines=9> */
[--C-:B------:R-:W-:Y:S01]  /*1000*/  IADD3 R16, R46, R20, R27.reuse ;  /* 0x000000142e107210 */ /* 0x100fe20007ffe01b */
[----:B------:R-:W-:Y:S01]  /*1010*/  IMAD R18, R18, 0xc00, RZ ;  /* 0x00000c0012127824 */ /* 0x000fe200078e02ff */
[----:B------:R-:W-:-:S02]  /*1020*/  IADD3 R53, R46, R22, R27 ;  /* 0x000000162e357210 */ /* 0x000fc40007ffe01b */
[C-C-:B------:R-:W-:Y:S02]  /*1030*/  IADD3 R51, R46.reuse, R23, R27.reuse ;  /* 0x000000172e337210 */ /* 0x140fe40007ffe01b */
[C-C-:B------:R-:W-:Y:S02]  /*1040*/  IADD3 R50, R46.reuse, R24, R27.reuse ;  /* 0x000000182e327210 */ /* 0x140fe40007ffe01b */
[C-C-:B------:R-:W-:Y:S02]  /*1050*/  IADD3 R52, R46.reuse, R25, R27.reuse ;  /* 0x000000192e347210 */ /* 0x140fe40007ffe01b */
[C-C-:B------:R-:W-:Y:S02]  /*1060*/  IADD3 R41, R46.reuse, R18, R27.reuse ;  /* 0x000000122e297210 */ /* 0x140fe40007ffe01b */
[----:B------:R-:W-:Y:S02]  /*1070*/  IADD3 R46, R46, R19, R27 ;  /* 0x000000132e2e7210 */ /* 0x000fe40007ffe01b */
[----:B------:R-:W-:-:S02]  /*1080*/  LOP3.LUT R27, R27, 0x38, R67, 0xf8, !PT ;  /* 0x000000381b1b7812 */ /* 0x000fc400078ef843 */
[----:B------:R-:W-:Y:S02]  /*1090*/  LOP3.LUT R67, R67, 0x18, RZ, 0xc0, !PT ;  /* 0x0000001843437812 */ /* 0x000fe400078ec0ff */
[-C--:B------:R-:W-:Y:S02]  /*10a0*/  LOP3.LUT R43, R23, R27.reuse, RZ, 0xfc, !PT ;  /* 0x0000001b172b7212 */ /* 0x080fe400078efcff */
[-C--:B------:R-:W-:Y:S02]  /*10b0*/  LOP3.LUT R23, R19, R27.reuse, RZ, 0xfc, !PT ;  /* 0x0000001b13177212 */ /* 0x080fe400078efcff */
[-C--:B------:R-:W-:Y:S02]  /*10c0*/  LOP3.LUT R39, R20, R27.reuse, RZ, 0xfc, !PT ;  /* 0x0000001b14277212 */ /* 0x080fe400078efcff */
[-C--:B------:R-:W-:Y:S02]  /*10d0*/  LOP3.LUT R21, R21, R27.reuse, RZ, 0xfc, !PT ;  /* 0x0000001b15157212 */ /* 0x080fe400078efcff */
[-C--:B------:R-:W-:Y:S01]  /*10e0*/  LOP3.LUT R37, R22, R27.reuse, RZ, 0xfc, !PT ;  /* 0x0000001b16257212 */ /* 0x080fe200078efcff */
[----:B----4-:R-:W-:Y:S01]  /*10f0*/  IMAD.WIDE R22, R23, 0x2, R56 ;  /* 0x0000000217167825 */ /* 0x010fe200078e0238 */
[----:B------:R-:W-:-:S02]  /*1100*/  LOP3.LUT R55, R24, R27, RZ, 0xfc, !PT ;  /* 0x0000001b18377212 */ /* 0x000fc400078efcff */
[-C--:B------:R-:W-:Y:S01]  /*1110*/  LOP3.LUT R45, R25, R27.reuse, RZ, 0xfc, !PT ;  /* 0x0000001b192d7212 */ /* 0x080fe200078efcff */
[--C-:B------:R-:W-:Y:S01]  /*1120*/  IMAD.WIDE R38, R39, 0x2, R56.reuse ;  /* 0x0000000227267825 */ /* 0x100fe200078e0238 */
[-C--:B------:R-:W-:Y:S01]  /*1130*/  LOP3.LUT R69, R18, R27.reuse, RZ, 0xfc, !PT ;  /* 0x0000001b12457212 */ /* 0x080fe200078efcff */
[----:B------:R-:W-:Y:S01]  /*1140*/  @!PT LDS RZ, [RZ] ;  /* 0x00000000fffff984 */ /* 0x000fe20000000800 */
[----:B------:R-:W-:Y:S01]  /*1150*/  @!PT LDS RZ, [RZ] ;  /* 0x00000000fffff984 */ /* 0x000fe20000000800 */
[----:B------:R-:W-:Y:S01]  /*1160*/  @!PT LDS RZ, [RZ] ;  /* 0x00000000fffff984 */ /* 0x000fe20000000800 */
[----:B------:R-:W-:Y:S01]  /*1170*/  LDGSTS.E.BYPASS.128 [R66], desc[UR14][R22.64] ;  /* 0x0000000016427fae */ /* 0x000fe2000b901c4e */
[-C--:B------:R-:W-:Y:S01]  /*1180*/  LOP3.LUT R35, R26, R27.reuse, RZ, 0xfc, !PT ;  /* 0x0000001b1a237212 */ /* 0x080fe200078efcff */
[--C-:B------:R-:W-:Y:S01]  /*1190*/  IMAD.WIDE R24, R21, 0x2, R56.reuse ;  /* 0x0000000215187825 */ /* 0x100fe200078e0238 */
[-C--:B------:R-:W-:Y:S01]  /*11a0*/  LOP3.LUT R29, R28, R27.reuse, RZ, 0xfc, !PT ;  /* 0x0000001b1c1d7212 */ /* 0x080fe200078efcff */
[----:B------:R-:W-:Y:S01]  /*11b0*/  LDGSTS.E.BYPASS.128 [R68], desc[UR14][R38.64] ;  /* 0x0000000026447fae */ /* 0x000fe2000b901c4e */
[-C--:B------:R-:W-:Y:S01]  /*11c0*/  LOP3.LUT R31, R32, R27.reuse, RZ, 0xfc, !PT ;  /* 0x0000001b201f7212 */ /* 0x080fe200078efcff */
[--C-:B------:R-:W-:Y:S01]  /*11d0*/  IMAD.WIDE R20, R37, 0x2, R56.reuse ;  /* 0x0000000225147825 */ /* 0x100fe200078e0238 */
[----:B------:R-:W-:Y:S01]  /*11e0*/  LOP3.LUT R33, R30, R27, RZ, 0xfc, !PT ;  /* 0x0000001b1e217212 */ /* 0x000fe200078efcff */
[----:B------:R-:W-:Y:S02]  /*11f0*/  LDGSTS.E.BYPASS.128 [R40], desc[UR14][R24.64] ;  /* 0x0000000018287fae */ /* 0x000fe4000b901c4e */
[--C-:B------:R-:W-:Y:S01]  /*1200*/  IMAD.WIDE R18, R43, 0x2, R56.reuse ;  /* 0x000000022b127825 */ /* 0x100fe200078e0238 */
[----:B------:R-:W-:Y:S01]  /*1210*/  LEA R43, R10, UR10, 0x1 ;  /* 0x0000000a0a2b7c11 */ /* 0x000fe2000f8e08ff */
[----:B------:R-:W-:Y:S02]  /*1220*/  LDGSTS.E.BYPASS.128 [R62], desc[UR14][R20.64] ;  /* 0x00000000143e7fae */ /* 0x000fe4000b901c4e */
[----:B------:R-:W-:-:S02]  /*1230*/  IMAD.WIDE R54, R55, 0x2, R56 ;  /* 0x0000000237367825 */ /* 0x000fc400078e0238 */
[----:B------:R-:W-:Y:S02]  /*1240*/  LDGSTS.E.BYPASS.128 [R60], desc[UR14][R18.64] ;  /* 0x00000000123c7fae */ /* 0x000fe4000b901c4e */
[--C-:B------:R-:W-:Y:S01]  /*1250*/  IMAD.WIDE R36, R45, 0x2, R56.reuse ;  /* 0x000000022d247825 */ /* 0x100fe200078e0238 */
[----:B------:R-:W-:Y:S01]  /*1260*/  LEA R45, R8, UR10, 0x1 ;  /* 0x0000000a082d7c11 */ /* 0x000fe2000f8e08ff */
[----:B------:R-:W-:Y:S02]  /*1270*/  LDGSTS.E.BYPASS.128 [R58], desc[UR14][R54.64] ;  /* 0x00000000363a7fae */ /* 0x000fe4000b901c4e */
[----:B------:R-:W-:Y:S01]  /*1280*/  IMAD.WIDE R26, R69, 0x2, R56 ;  /* 0x00000002451a7825 */ /* 0x000fe200078e0238 */
[----:B------:R-:W-:Y:S01]  /*1290*/  LEA R69, R14, UR10, 0x1 ;  /* 0x0000000a0e457c11 */ /* 0x000fe2000f8e08ff */
[----:B------:R-:W-:Y:S02]  /*12a0*/  LDGSTS.E.BYPASS.128 [R49], desc[UR14][R36.64] ;  /* 0x0000000024317fae */ /* 0x000fe4000b901c4e */
[----:B-1---5:R-:W-:-:S02]  /*12b0*/  IMAD.WIDE R34, R35, 0x2, R64 ;  /* 0x0000000223227825 */ /* 0x022fc400078e0240 */
[----:B------:R-:W-:Y:S02]  /*12c0*/  LDGSTS.E.BYPASS.128 [R47], desc[UR14][R26.64] ;  /* 0x000000001a2f7fae */ /* 0x000fe4000b901c4e */
[--C-:B------:R-:W-:Y:S02]  /*12d0*/  IMAD.WIDE R28, R29, 0x2, R64.reuse ;  /* 0x000000021d1c7825 */ /* 0x100fe400078e0240 */
[----:B------:R-:W0:Y:S02]  /*12e0*/  LDGDEPBAR ;  /* 0x00000000000079af */ /* 0x000e240000000000 */
[--C-:B------:R-:W-:Y:S02]  /*12f0*/  IMAD.WIDE R32, R33, 0x2, R64.reuse ;  /* 0x0000000221207825 */ /* 0x100fe400078e0240 */
[----:B------:R-:W-:Y:S02]  /*1300*/  LDGSTS.E.BYPASS.128 [R45+0x14000], desc[UR14][R34.64] ;  /* 0x14000000222d7fae */ /* 0x000fe4000b901c4e */
[----:B------:R-:W-:-:S02]  /*1310*/  IMAD.WIDE R30, R31, 0x2, R64 ;  /* 0x000000021f1e7825 */ /* 0x000fc400078e0240 */
[----:B------:R-:W-:Y:S04]  /*1320*/  LDGSTS.E.BYPASS.128 [R43+0x14000], desc[UR14][R28.64] ;  /* 0x140000001c2b7fae */ /* 0x000fe8000b901c4e */
[----:B------:R-:W-:Y:S04]  /*1330*/  LDGSTS.E.BYPASS.128 [R42+0x14000], desc[UR14][R32.64] ;  /* 0x14000000202a7fae */ /* 0x000fe8000b901c4e */
[----:B------:R-:W-:Y:S04]  /*1340*/  LDGSTS.E.BYPASS.128 [R69+0x14000], desc[UR14][R30.64] ;  /* 0x140000001e457fae */ /* 0x000fe8000b901c4e */
[----:B------:R-:W0:Y:S01]  /*1350*/  LDGDEPBAR ;  /* 0x00000000000079af */ /* 0x000e220000000000 */
[----:B------:R-:W-:Y:S06]  /*1360*/  BAR.SYNC.DEFER_BLOCKING 0x0 ;  /* 0x0000000000007b1d */ /* 0x000fec0000010000 */
[----:B------:R-:W-:Y:S01]  /*1370*/  @!PT LDS RZ, [RZ] ;  /* 0x00000000fffff984 */ /* 0x000fe20000000800 */
[----:B------:R-:W-:Y:S01]  /*1380*/  @!PT LDS RZ, [RZ] ;  /* 0x00000000fffff984 */ /* 0x000fe20000000800 */
[----:B------:R-:W-:Y:S01]  /*1390*/  @!PT LDS RZ, [RZ] ;  /* 0x00000000fffff984 */ /* 0x000fe20000000800 */
[----:B------:R-:W-:Y:S04]  /*13a0*/  LDGSTS.E.BYPASS.128 [R66+0x4000], desc[UR14][R22.64+0x100] ;  /* 0x0400010016427fae */ /* 0x000fe8000b901c4e */
[----:B------:R-:W-:Y:S04]  /*13b0*/  LDGSTS.E.BYPASS.128 [R68+0x4000], desc[UR14][R38.64+0x100] ;  /* 0x0400010026447fae */ /* 0x000fe8000b901c4e */
[----:B------:R-:W-:Y:S04]  /*13c0*/  LDGSTS.E.BYPASS.128 [R40+0x4000], desc[UR14][R24.64+0x100] ;  /* 0x0400010018287fae */ /* 0x000fe8000b901c4e */
[----:B------:R-:W-:Y:S04]  /*13d0*/  LDGSTS.E.BYPASS.128 [R62+0x4000], desc[UR14][R20.64+0x100] ;  /* 0x04000100143e7fae */ /* 0x000fe8000b901c4e */
[----:B------:R-:W-:Y:S04]  /*13e0*/  LDGSTS.E.BYPASS.128 [R60+0x4000], desc[UR14][R18.64+0x100] ;  /* 0x04000100123c7fae */ /* 0x000fe8000b901c4e */
[----:B------:R-:W-:Y:S04]  /*13f0*/  LDGSTS.E.BYPASS.128 [R58+0x4000], desc[UR14][R54.64+0x100] ;  /* 0x04000100363a7fae */ /* 0x000fe8000b901c4e */
[----:B------:R-:W-:Y:S04]  /*1400*/  LDGSTS.E.BYPASS.128 [R49+0x4000], desc[UR14][R36.64+0x100] ;  /* 0x0400010024317fae */ /* 0x000fe8000b901c4e */
[----:B------:R-:W-:Y:S04]  /*1410*/  LDGSTS.E.BYPASS.128 [R47+0x4000], desc[UR14][R26.64+0x100] ;  /* 0x040001001a2f7fae */ /* 0x000fe8000b901c4e */
[----:B------:R-:W0:Y:S04]  /*1420*/  LDGDEPBAR ;  /* 0x00000000000079af */ /* 0x000e280000000000 */
[----:B------:R-:W-:Y:S04]  /*1430*/  LDGSTS.E.BYPASS.128 [R45+0x16000], desc[UR14][R34.64+0x100] ;  /* 0x16000100222d7fae */ /* 0x000fe8000b901c4e */
        /* <DEDUP_REMOVED lines=26> */
[----:B------:R1:W-:Y:S04]  /*15e0*/  LDGSTS.E.BYPASS.128 [R66+0xc000], desc[UR14][R22.64+0x300] ;  /* 0x0c00030016427fae */ /* 0x0003e8000b901c4e */
[----:B------:R2:W-:Y:S04]  /*15f0*/  LDGSTS.E.BYPASS.128 [R68+0xc000], desc[UR14][R38.64+0x300] ;  /* 0x0c00030026447fae */ /* 0x0005e8000b901c4e */
[----:B------:R3:W-:Y:S01]  /*1600*/  LDGSTS.E.BYPASS.128 [R40+0xc000], desc[UR14][R24.64+0x300] ;  /* 0x0c00030018287fae */ /* 0x0007e2000b901c4e */
[----:B-1----:R-:W-:-:S03]  /*1610*/  SHF.R.U32.HI R22, RZ, 0x2, R0 ;  /* 0x00000002ff167819 */ /* 0x002fc60000011600 */
[----:B------:R1:W-:Y:S01]  /*1620*/  LDGSTS.E.BYPASS.128 [R62+0xc000], desc[UR14][R20.64+0x300] ;  /* 0x0c000300143e7fae */ /* 0x0003e2000b901c4e */
[----:B------:R-:W-:Y:S02]  /*1630*/  SHF.R.U32.HI R66, RZ, 0x2, R0 ;  /* 0x00000002ff427819 */ /* 0x000fe40000011600 */
[----:B------:R-:W-:Y:S01]  /*1640*/  SGXT.U32 R22, R22, 0x5 ;  /* 0x000000051616781a */ /* 0x000fe20000000000 */
[----:B------:R4:W-:Y:S01]  /*1650*/  LDGSTS.E.BYPASS.128 [R60+0xc000], desc[UR14][R18.64+0x300] ;  /* 0x0c000300123c7fae */ /* 0x0009e2000b901c4e */
[--C-:B--2---:R-:W-:Y:S02]  /*1660*/  IMAD.WIDE R38, R48, 0x2, R56.reuse ;  /* 0x0000000230267825 */ /* 0x104fe400078e0238 */
[----:B------:R-:W-:Y:S01]  /*1670*/  LOP3.LUT R17, R22, R17, RZ, 0xfc, !PT ;  /* 0x0000001116117212 */ /* 0x000fe200078efcff */
[----:B------:R-:W-:Y:S01]  /*1680*/  LDGSTS.E.BYPASS.128 [R58+0xc000], desc[UR14][R54.64+0x300] ;  /* 0x0c000300363a7fae */ /* 0x000fe2000b901c4e */
[----:B---3--:R-:W-:-:S03]  /*1690*/  IMAD.WIDE R40, R41, 0x2, R56 ;  /* 0x0000000229287825 */ /* 0x008fc600078e0238 */
[----:B------:R2:W-:Y:S01]  /*16a0*/  LDGSTS.E.BYPASS.128 [R49+0xc000], desc[UR14][R36.64+0x300] ;  /* 0x0c00030024317fae */ /* 0x0005e2000b901c4e */
[----:B-1----:R-:W-:-:S03]  /*16b0*/  IMAD.WIDE R20, R52, 0x2, R56 ;  /* 0x0000000234147825 */ /* 0x002fc600078e0238 */
[----:B------:R1:W-:Y:S01]  /*16c0*/  LDGSTS.E.BYPASS.128 [R47+0xc000], desc[UR14][R26.64+0x300] ;  /* 0x0c0003001a2f7fae */ /* 0x0003e2000b901c4e */
[--C-:B------:R-:W-:Y:S01]  /*16d0*/  IMAD.WIDE R24, R16, 0x2, R56.reuse ;  /* 0x0000000210187825 */ /* 0x100fe200078e0238 */
[----:B------:R-:W-:Y:S02]  /*16e0*/  IADD3 R16, P0, R40, 0x400, RZ ;  /* 0x0000040028107810 */ /* 0x000fe40007f1e0ff */
[----:B----4-:R-:W-:Y:S01]  /*16f0*/  IADD3 R18, P1, R20, 0x400, RZ ;  /* 0x0000040014127810 */ /* 0x010fe20007f3e0ff */
[--C-:B------:R-:W-:Y:S01]  /*1700*/  IMAD.WIDE R22, R50, 0x2, R56.reuse ;  /* 0x0000000232167825 */ /* 0x100fe200078e0238 */
[----:B------:R-:W0:Y:S01]  /*1710*/  LDGDEPBAR ;  /* 0x00000000000079af */ /* 0x000e220000000000 */
[----:B--2---:R-:W-:Y:S02]  /*1720*/  CS2R R36, SRZ ;  /* 0x0000000000247805 */ /* 0x004fe4000001ff00 */
[--C-:B------:R-:W-:Y:S01]  /*1730*/  IMAD.WIDE R50, R51, 0x2, R56.reuse ;  /* 0x0000000233327825 */ /* 0x100fe200078e0238 */
[----:B------:R-:W-:Y:S01]  /*1740*/  IADD3 R19, P2, R22, 0x400, RZ ;  /* 0x0000040016137810 */ /* 0x000fe20007f5e0ff */
[----:B------:R2:W-:Y:S01]  /*1750*/  LDGSTS.E.BYPASS.128 [R45+0x1a000], desc[UR14][R34.64+0x300] ;  /* 0x1a000300222d7fae */ /* 0x0005e2000b901c4e */
[----:B-1----:R-:W-:Y:S01]  /*1760*/  CS2R R26, SRZ ;  /* 0x00000000001a7805 */ /* 0x002fe2000001ff00 */
[----:B------:R-:W-:-:S02]  /*1770*/  IMAD.WIDE R52, R53, 0x2, R56 ;  /* 0x0000000235347825 */ /* 0x000fc400078e0238 */
[----:B------:R1:W-:Y:S02]  /*1780*/  LDGSTS.E.BYPASS.128 [R43+0x1a000], desc[UR14][R28.64+0x300] ;  /* 0x1a0003001c2b7fae */ /* 0x0003e4000b901c4e */
[----:B------:R-:W-:Y:S01]  /*1790*/  IMAD.X R20, RZ, RZ, R41, P0 ;  /* 0x000000ffff147224 */ /* 0x000fe200000e0629 */
[----:B------:R-:W-:Y:S01]  /*17a0*/  IADD3 R22, P0, R50, 0x400, RZ ;  /* 0x0000040032167810 */ /* 0x000fe20007f1e0ff */
[----:B------:R-:W-:Y:S01]  /*17b0*/  IMAD.X R21, RZ, RZ, R21, P1 ;  /* 0x000000ffff157224 */ /* 0x000fe200008e0615 */
[----:B------:R-:W-:Y:S01]  /*17c0*/  IADD3 R40, P1, R52, 0x400, RZ ;  /* 0x0000040034287810 */ /* 0x000fe20007f3e0ff */
[----:B------:R-:W-:Y:S01]  /*17d0*/  IMAD.WIDE R56, R46, 0x2, R56 ;  /* 0x000000022e387825 */ /* 0x000fe200078e0238 */
[----:B------:R3:W-:Y:S01]  /*17e0*/  LDGSTS.E.BYPASS.128 [R42+0x1a000], desc[UR14][R32.64+0x300] ;  /* 0x1a000300202a7fae */ /* 0x0007e2000b901c4e */
[----:B--2---:R-:W-:Y:S02]  /*17f0*/  CS2R R34, SRZ ;  /* 0x0000000000227805 */ /* 0x004fe4000001ff00 */
[----:B------:R-:W-:Y:S01]  /*1800*/  IMAD.X R23, RZ, RZ, R23, P2 ;  /* 0x000000ffff177224 */ /* 0x000fe200010e0617 */
[----:B------:R-:W-:Y:S01]  /*1810*/  IADD3 R41, P2, R38, 0x400, RZ ;  /* 0x0000040026297810 */ /* 0x000fe20007f5e0ff */
[----:B------:R-:W-:Y:S01]  /*1820*/  IMAD.X R50, RZ, RZ, R51, P0 ;  /* 0x000000ffff327224 */ /* 0x000fe200000e0633 */
[----:B------:R-:W-:Y:S01]  /*1830*/  IADD3 R51, P0, R24, 0x400, RZ ;  /* 0x0000040018337810 */ /* 0x000fe20007f1e0ff */
[----:B------:R-:W-:Y:S01]  /*1840*/  IMAD.X R52, RZ, RZ, R53, P1 ;  /* 0x000000ffff347224 */ /* 0x000fe200008e0635 */
[----:B------:R-:W-:Y:S01]  /*1850*/  IADD3 R54, P1, R56, 0x400, RZ ;  /* 0x0000040038367810 */ /* 0x000fe20007f3e0ff */
[----:B------:R-:W-:Y:S01]  /*1860*/  IMAD.WIDE R60, R61, 0x2, R64 ;  /* 0x000000023d3c7825 */ /* 0x000fe200078e0240 */
[----:B------:R2:W-:Y:S01]  /*1870*/  LDGSTS.E.BYPASS.128 [R69+0x1a000], desc[UR14][R30.64+0x300] ;  /* 0x1a0003001e457fae */ /* 0x0005e2000b901c4e */
[----:B-1----:R-:W-:-:S02]  /*1880*/  CS2R R28, SRZ ;  /* 0x00000000001c7805 */ /* 0x002fc4000001ff00 */
[----:B---3--:R-:W-:Y:S01]  /*1890*/  CS2R R32, SRZ ;  /* 0x0000000000207805 */ /* 0x008fe2000001ff00 */
[----:B------:R-:W-:Y:S01]  /*18a0*/  IMAD.X R53, RZ, RZ, R39, P2 ;  /* 0x000000ffff357224 */ /* 0x000fe200010e0627 */
[----:B------:R-:W0:Y:S01]  /*18b0*/  LDGDEPBAR ;  /* 0x00000000000079af */ /* 0x000e220000000000 */
[----:B------:R-:W-:Y:S02]  /*18c0*/  IMAD.X R55, RZ, RZ, R25, P0 ;  /* 0x000000ffff377224 */ /* 0x000fe400000e0619 */
[----:B------:R-:W-:-:S04]  /*18d0*/  IMAD.WIDE R38, R44, 0x2, R64 ;  /* 0x000000022c267825 */ /* 0x000fc800078e0240 */
[----:B------:R-:W-:Y:S01]  /*18e0*/  IMAD.X R56, RZ, RZ, R57, P1 ;  /* 0x000000ffff387224 */ /* 0x000fe200008e0639 */
[----:B------:R-:W-:Y:S01]  /*18f0*/  IADD3 R58, P1, R60, 0x400, RZ ;  /* 0x000004003c3a7810 */ /* 0x000fe20007f3e0ff */
[--C-:B------:R-:W-:Y:S01]  /*1900*/  IMAD.WIDE R24, R63, 0x2, R64.reuse ;  /* 0x000000023f187825 */ /* 0x100fe200078e0240 */
[----:B------:R-:W-:Y:S02]  /*1910*/  IADD3 R57, P0, R38, 0x400, RZ ;  /* 0x0000040026397810 */ /* 0x000fe40007f1e0ff */
[----:B--2---:R-:W-:Y:S01]  /*1920*/  CS2R R30, SRZ ;  /* 0x00000000001e7805 */ /* 0x004fe2000001ff00 */
[----:B------:R-:W-:-:S04]  /*1930*/  IMAD.WIDE R64, R59, 0x2, R64 ;  /* 0x000000023b407825 */ /* 0x000fc800078e0240 */
[----:B------:R-:W-:Y:S01]  /*1940*/  IMAD.X R60, RZ, RZ, R61, P1 ;  /* 0x000000ffff3c7224 */ /* 0x000fe200008e063d */
[----:B------:R-:W-:Y:S01]  /*1950*/  IADD3 R62, P1, R64, 0x400, RZ ;  /* 0x00000400403e7810 */ /* 0x000fe20007f3e0ff */
[----:B------:R-:W-:Y:S01]  /*1960*/  IMAD.X R59, RZ, RZ, R39, P0 ;  /* 0x000000ffff3b7224 */ /* 0x000fe200000e0627 */
[----:B------:R-:W-:Y:S01]  /*1970*/  IADD3 R61, P0, R24, 0x400, RZ ;  /* 0x00000400183d7810 */ /* 0x000fe20007f1e0ff */
[----:B------:R-:W-:Y:S01]  /*1980*/  IMAD.MOV.U32 R68, RZ, RZ, -0x80 ;  /* 0xffffff80ff447424 */ /* 0x000fe200078e00ff */
[----:B------:R-:W-:Y:S01]  /*1990*/  CS2R R38, SRZ ;  /* 0x0000000000267805 */ /* 0x000fe2000001ff00 */
[----:B------:R-:W-:Y:S01]  /*19a0*/  IMAD.X R64, RZ, RZ, R65, P1 ;  /* 0x000000ffff407224 */ /* 0x000fe200008e0641 */
[----:B------:R-:W-:Y:S01]  /*19b0*/  SHF.R.U32.HI R65, RZ, 0x5, R0 ;  /* 0x00000005ff417819 */ /* 0x000fe20000011600 */
[----:B------:R-:W-:Y:S01]  /*19c0*/  IMAD.X R63, RZ, RZ, R25, P0 ;  /* 0x000000ffff3f7224 */ /* 0x000fe200000e0619 */
[----:B------:R-:W-:Y:S02]  /*19d0*/  CS2R R24, SRZ ;  /* 0x0000000000187805 */ /* 0x000fe4000001ff00 */
[----:B------:R-:W-:-:S07]  /*19e0*/  LOP3.LUT R65, R65, 0x7fffffc, RZ, 0xc0, !PT ;  /* 0x07fffffc41417812 */ /* 0x000fce00078ec0ff */
.L_x_0:
[----:B------:R-:W1:Y:S01]  /*19f0*/  SHFL.IDX PT, R42, R65, RZ, 0x1f ;  /* 0x00001fff412a7589 */ /* 0x000e6200000e0000 */
[----:B------:R-:W-:Y:S01]  /*1a00*/  UIADD3 UR11, UR11, 0x1, URZ ;  /* 0x000000010b0b7890 */ /* 0x000fe2000fffe03f */
[----:B------:R-:W-:-:S04]  /*1a10*/  DEPBAR.LE SB0, 0x6 ;  /* 0x000081800000791a */ /* 0x000fc80000000000 */
[----:B------:R-:W-:Y:S01]  /*1a20*/  UISETP.GE.AND UP0, UPT, UR11, 0x5, UPT ;  /* 0x000000050b00788c */ /* 0x000fe2000bf06270 */
[----:B------:R-:W-:Y:S01]  /*1a30*/  BAR.SYNC.DEFER_BLOCKING 0x0 ;  /* 0x0000000000007b1d */ /* 0x000fe20000010000 */
[----:B------:R-:W-:Y:S01]  /*1a40*/  UIADD3 UR12, UR12, 0x1, URZ ;  /* 0x000000010c0c7890 */ /* 0x000fe2000fffe03f */
[----:B------:R-:W-:Y:S01]  /*1a50*/  VIADD R68, R68, 0x80 ;  /* 0x0000008044447836 */ /* 0x000fe20000000000 */
[----:B------:R-:W-:-:S03]  /*1a60*/  USEL UR11, UR11, URZ, !UP0 ;  /* 0x0000003f0b0b7287 */ /* 0x000fc6000c000000 */
[----:B------:R-:W-:Y:S01]  /*1a70*/  UMOV UR19, 0x40000040 ;  /* 0x4000004000137882 */ /* 0x000fe20000000000 */
[----:B------:R-:W-:Y:S01]  /*1a80*/  ULEA UR4, UR11, UR10, 0xe ;  /* 0x0000000a0b047291 */ /* 0x000fe2000f8e703f */
[----:B------:R-:W-:-:S03]  /*1a90*/  ISETP.GE.U32.AND P0, PT, R68, 0xa00, PT ;  /* 0x00000a004400780c */ /* 0x000fc60003f06070 */
[----:B------:R-:W-:Y:S02]  /*1aa0*/  USHF.R.U32.HI UR8, URZ, 0x4, UR4 ;  /* 0x000000043f087899 */ /* 0x000fe40008011604 */
[----:B------:R-:W-:Y:S02]  /*1ab0*/  ULEA UR4, UR11, UR13, 0xd ;  /* 0x0000000d0b047291 */ /* 0x000fe4000f8e683f */
[----:B------:R-:W-:Y:S01]  /*1ac0*/  ULOP3.LUT UR8, UR8, 0x3fff, URZ, 0xc0, !UPT ;  /* 0x00003fff08087892 */ /* 0x000fe2000f8ec03f */
[----:B-1----:R-:W-:Y:S01]  /*1ad0*/  R2UR UR5, R42 ;  /* 0x000000002a0572ca */ /* 0x002fe200000e0000 */
[----:B------:R-:W-:Y:S01]  /*1ae0*/  USHF.R.U32.HI UR4, URZ, 0x4, UR4 ;  /* 0x000000043f047899 */ /* 0x000fe20008011604 */
[----:B------:R-:W-:-:S03]  /*1af0*/  IADD3 R42, P1, R54, UR6, RZ ;  /* 0x00000006362a7c10 */ /* 0x000fc6000ff3e0ff */
[----:B------:R-:W-:Y:S01]  /*1b00*/  ULOP3.LUT UR4, UR4, 0x3fff, URZ, 0xc0, !UPT ;  /* 0x00003fff04047892 */ /* 0x000fe2000f8ec03f */
[----:B------:R-:W-:Y:S01]  /*1b10*/  IADD3.X R43, R56, UR7, RZ, P1, !PT ;  /* 0x00000007382b7c10 */ /* 0x000fe20008ffe4ff */
[----:B------:R-:W-:Y:S01]  /*1b20*/  WARPGROUP.ARRIVE ;  /* 0x00000000000079c5 */ /* 0x000fe20000000000 */
[----:B------:R-:W-:Y:S01]  /*1b30*/  IADD3 R48, P1, R51, UR6, RZ ;  /* 0x0000000633307c10 */ /* 0x000fe2000ff3e0ff */
[----:B------:R-:W-:-:S03]  /*1b40*/  ULOP3.LUT UR18, UR4, 0x1000000, URZ, 0xfc, !UPT ;  /* 0x0100000004127892 */ /* 0x000fc6000f8efc3f */
[----:B------:R-:W-:Y:S01]  /*1b50*/  IADD3.X R49, R55, UR7, RZ, P1, !PT ;  /* 0x0000000737317c10 */ /* 0x000fe20008ffe4ff */
[----:B------:R-:W-:Y:S01]  /*1b60*/  USHF.L.U32 UR5, UR5, 0x7, URZ ;  /* 0x0000000705057899 */ /* 0x000fe2000800063f */
[----:B------:R-:W-:-:S03]  /*1b70*/  IADD3 R44, P1, R41, UR6, RZ ;  /* 0x00000006292c7c10 */ /* 0x000fc6000ff3e0ff */
[----:B------:R-:W-:Y:S01]  /*1b80*/  ULOP3.LUT UR5, UR5, 0x180, URZ, 0xc0, !UPT ;  /* 0x0000018005057892 */ /* 0x000fe2000f8ec03f */
[----:B------:R-:W-:Y:S02]  /*1b90*/  IADD3.X R45, R53, UR7, RZ, P1, !PT ;  /* 0x00000007352d7c10 */ /* 0x000fe40008ffe4ff */
[----:B------:R-:W-:Y:S01]  /*1ba0*/  IADD3 R46, P1, R40, UR6, RZ ;  /* 0x00000006282e7c10 */ /* 0x000fe2000ff3e0ff */
[----:B------:R-:W-:-:S03]  /*1bb0*/  UIADD3 UR8, UP0, UR5, UR8, URZ ;  /* 0x0000000805087290 */ /* 0x000fc6000ff1e03f */
[----:B------:R-:W-:Y:S01]  /*1bc0*/  UMOV UR5, URZ ;  /* 0x0000003f00057c82 */ /* 0x000fe20008000000 */
[----:B------:R-:W-:Y:S02]  /*1bd0*/  UIADD3.X UR9, URZ, URZ, URZ, UP0, !UPT ;  /* 0x0000003f3f097290 */ /* 0x000fe400087fe43f */
[----:B------:R-:W-:Y:S02]  /*1be0*/  ULOP3.LUT UR16, UR8, 0x2000000, URZ, 0xfc, !UPT ;  /* 0x0200000008107892 */ /* 0x000fe4000f8efc3f */
[----:B------:R-:W-:Y:S02]  /*1bf0*/  ULOP3.LUT UR17, UR9, 0x40000040, URZ, 0xfc, !UPT ;  /* 0x4000004009117892 */ /* 0x000fe4000f8efc3f */
[----:B------:R-:W-:-:S04]  /*1c00*/  UISETP.GE.AND UP0, UPT, UR12, 0x5, UPT ;  /* 0x000000050c00788c */ /* 0x000fc8000bf06270 */
[----:B------:R-:W-:-:S03]  /*1c10*/  USEL UR12, UR12, URZ, !UP0 ;  /* 0x0000003f0c0c7287 */ /* 0x000fc6000c000000 */
[----:B------:R-:W-:Y:S01]  /*1c20*/  HGMMA.64x32x16.F32.BF16 R24, gdesc[UR16], R24 ;  /* 0x00600000101879f0 */ /* 0x000fe20008701818 */
[----:B------:R-:W-:Y:S01]  /*1c30*/  UMOV UR16, 0x2000002 ;  /* 0x0200000200107882 */ /* 0x000fe20000000000 */
[----:B------:R-:W-:Y:S01]  /*1c40*/  UMOV UR17, 0x40000040 ;  /* 0x4000004000117882 */ /* 0x000fe20000000000 */
[----:B------:R-:W-:Y:S01]  /*1c50*/  UMOV UR18, 0x1000002 ;  /* 0x0100000200127882 */ /* 0x000fe20000000000 */
[----:B------:R-:W-:Y:S01]  /*1c60*/  UMOV UR19, 0x40000040 ;  /* 0x4000004000137882 */ /* 0x000fe20000000000 */
[----:B------:R-:W-:Y:S02]  /*1c70*/  UIADD3.64 UR16, UR8, UR16, URZ ;  /* 0x0000001008107297 */ /* 0x000fe4000fffe03f */
[----:B------:R-:W-:-:S09]  /*1c80*/  UIADD3.64 UR18, UR4, UR18, URZ ;  /* 0x0000001204127297 */ /* 0x000fd2000fffe03f */
        /* <DEDUP_REMOVED lines=41> */
[----:B------:R-:W-:Y:S02]  /*1f20*/  UIADD3.64 UR18, UR4, UR18, URZ ;  /* 0x0000001204127297 */ /* 0x000fe4000fffe03f */
[----:B------:R-:W-:-:S06]  /*1f30*/  ULEA UR4, UR12, UR10, 0xe ;  /* 0x0000000a0c047291 */ /* 0x000fcc000f8e703f */
[----:B------:R-:W-:Y:S02]  /*1f40*/  LEA R69, R7, UR4, 0x1 ;  /* 0x0000000407457c11 */ /* 0x000fe4000f8e08ff */
[----:B------:R-:W-:Y:S01]  /*1f50*/  LEA R47, R11, UR4, 0x1 ;  /* 0x000000040b2f7c11 */ /* 0x000fe2000f8e08ff */
[----:B------:R-:W-:Y:S03]  /*1f60*/  HGMMA.64x32x16.F32.BF16 R24, gdesc[UR16], R24, gsb0 ;  /* 0x00600000101879f0 */ /* 0x000fe60008001818 */
[----:B------:R-:W-:Y:S02]  /*1f70*/  WARPGROUP.DEPBAR.LE gsb0, 0x1 ;  /* 0x00008000000079c5 */ /* 0x000fe40000010100 */
[----:B------:R-:W-:Y:S06]  /*1f80*/  BAR.SYNC.DEFER_BLOCKING 0x0 ;  /* 0x0000000000007b1d */ /* 0x000fec0000010000 */
[----:B------:R-:W-:Y:S01]  /*1f90*/  @!PT LDS RZ, [RZ] ;  /* 0x00000000fffff984 */ /* 0x000fe20000000800 */
[----:B------:R-:W-:Y:S01]  /*1fa0*/  @!PT LDS RZ, [RZ] ;  /* 0x00000000fffff984 */ /* 0x000fe20000000800 */
[----:B------:R-:W-:Y:S01]  /*1fb0*/  @!PT LDS RZ, [RZ] ;  /* 0x00000000fffff984 */ /* 0x000fe20000000800 */
[----:B------:R1:W-:Y:S02]  /*1fc0*/  LDGSTS.E.BYPASS.128 [R69], desc[UR14][R42.64], !P0 ;  /* 0x000000002a457fae */ /* 0x0003e4000c101c4e */
[----:B-1----:R-:W-:-:S05]  /*1fd0*/  LEA R69, R9, UR4, 0x1 ;  /* 0x0000000409457c11 */ /* 0x002fca000f8e08ff */
[----:B------:R1:W-:Y:S04]  /*1fe0*/  LDGSTS.E.BYPASS.128 [R69], desc[UR14][R48.64], !P0 ;  /* 0x0000000030457fae */ /* 0x0003e8000c101c4e */
[----:B------:R2:W-:Y:S01]  /*1ff0*/  LDGSTS.E.BYPASS.128 [R47], desc[UR14][R44.64], !P0 ;  /* 0x000000002c2f7fae */ /* 0x0005e2000c101c4e */
[----:B-1----:R-:W-:Y:S02]  /*2000*/  LEA R69, R13, UR4, 0x1 ;  /* 0x000000040d457c11 */ /* 0x002fe4000f8e08ff */
[----:B--2---:R-:W-:Y:S02]  /*2010*/  IADD3.X R47, R52, UR7, RZ, P1, !PT ;  /* 0x00000007342f7c10 */ /* 0x004fe40008ffe4ff */
[----:B------:R-:W-:-:S03]  /*2020*/  IADD3 R42, P1, R22, UR6, RZ ;  /* 0x00000006162a7c10 */ /* 0x000fc6000ff3e0ff */
[----:B------:R1:W-:Y:S01]  /*2030*/  LDGSTS.E.BYPASS.128 [R69], desc[UR14][R46.64], !P0 ;  /* 0x000000002e457fae */ /* 0x0003e2000c101c4e */
[----:B------:R-:W-:Y:S02]  /*2040*/  IADD3.X R43, R50, UR7, RZ, P1, !PT ;  /* 0x00000007322b7c10 */ /* 0x000fe40008ffe4ff */
[----:B------:R-:W-:-:S04]  /*2050*/  IADD3 R48, P1, R19, UR6, RZ ;  /* 0x0000000613307c10 */ /* 0x000fc8000ff3e0ff */
[----:B------:R-:W-:Y:S02]  /*2060*/  IADD3.X R49, R23, UR7, RZ, P1, !PT ;  /* 0x0000000717317c10 */ /* 0x000fe40008ffe4ff */
[----:B------:R-:W-:Y:S02]  /*2070*/  IADD3 R44, P1, R18, UR6, RZ ;  /* 0x00000006122c7c10 */ /* 0x000fe4000ff3e0ff */
[----:B-1----:R-:W-:Y:S02]  /*2080*/  LEA R69, R3, UR4, 0x1 ;  /* 0x0000000403457c11 */ /* 0x002fe4000f8e08ff */
[----:B------:R-:W-:Y:S02]  /*2090*/  IADD3.X R45, R21, UR7, RZ, P1, !PT ;  /* 0x00000007152d7c10 */ /* 0x000fe40008ffe4ff */
[----:B------:R-:W-:Y:S01]  /*20a0*/  IADD3 R46, P1, R16, UR6, RZ ;  /* 0x00000006102e7c10 */ /* 0x000fe2000ff3e0ff */
[----:B------:R1:W-:Y:S03]  /*20b0*/  LDGSTS.E.BYPASS.128 [R69], desc[UR14][R42.64], !P0 ;  /* 0x000000002a457fae */ /* 0x0003e6000c101c4e */
[----:B------:R-:W-:-:S02]  /*20c0*/  IADD3.X R47, R20, UR7, RZ, P1, !PT ;  /* 0x00000007142f7c10 */ /* 0x000fc40008ffe4ff */
[----:B-1----:R-:W-:Y:S02]  /*20d0*/  LEA R43, R4, UR4, 0x1 ;  /* 0x00000004042b7c11 */ /* 0x002fe4000f8e08ff */
[----:B------:R-:W-:Y:S02]  /*20e0*/  LEA R69, R6, UR4, 0x1 ;  /* 0x0000000406457c11 */ /* 0x000fe4000f8e08ff */
[----:B------:R-:W-:Y:S01]  /*20f0*/  IADD3 R42, P1, R62, UR6, RZ ;  /* 0x000000063e2a7c10 */ /* 0x000fe2000ff3e0ff */
[----:B------:R1:W-:Y:S02]  /*2100*/  LDGSTS.E.BYPASS.128 [R43], desc[UR14][R48.64], !P0 ;  /* 0x00000000302b7fae */ /* 0x0003e4000c101c4e */
[----:B-1----:R-:W-:Y:S01]  /*2110*/  LEA R49, R5, UR4, 0x1 ;  /* 0x0000000405317c11 */ /* 0x002fe2000f8e08ff */
[----:B------:R-:W-:Y:S01]  /*2120*/  ULEA UR4, UR12, UR13, 0xd ;  /* 0x0000000d0c047291 */ /* 0x000fe2000f8e683f */
[----:B------:R-:W-:-:S03]  /*2130*/  IADD3.X R43, R64, UR7, RZ, P1, !PT ;  /* 0x00000007402b7c10 */ /* 0x000fc60008ffe4ff */
[----:B------:R1:W-:Y:S04]  /*2140*/  LDGSTS.E.BYPASS.128 [R49], desc[UR14][R44.64], !P0 ;  /* 0x000000002c317fae */ /* 0x0003e8000c101c4e */
[----:B------:R2:W-:Y:S04]  /*2150*/  LDGSTS.E.BYPASS.128 [R69], desc[UR14][R46.64], !P0 ;  /* 0x000000002e457fae */ /* 0x0005e8000c101c4e */
[----:B------:R-:W0:Y:S01]  /*2160*/  LDGDEPBAR ;  /* 0x00000000000079af */ /* 0x000e220000000000 */
[----:B-1----:R-:W-:Y:S02]  /*2170*/  IADD3 R44, P1, R61, UR6, RZ ;  /* 0x000000063d2c7c10 */ /* 0x002fe4000ff3e0ff */
[----:B--2---:R-:W-:-:S02]  /*2180*/  LEA R69, R8, UR4, 0x1 ;  /* 0x0000000408457c11 */ /* 0x004fc4000f8e08ff */
[----:B------:R-:W-:Y:S02]  /*2190*/  IADD3.X R45, R63, UR7, RZ, P1, !PT ;  /* 0x000000073f2d7c10 */ /* 0x000fe40008ffe4ff */
[----:B------:R-:W-:Y:S01]  /*21a0*/  IADD3 R46, P1, R58, UR6, RZ ;  /* 0x000000063a2e7c10 */ /* 0x000fe2000ff3e0ff */
[----:B------:R1:W-:Y:S03]  /*21b0*/  LDGSTS.E.BYPASS.128 [R69], desc[UR14][R42.64], !P0 ;  /* 0x000000002a457fae */ /* 0x0003e6000c101c4e */
[----:B------:R-:W-:Y:S02]  /*21c0*/  IADD3.X R47, R60, UR7, RZ, P1, !PT ;  /* 0x000000073c2f7c10 */ /* 0x000fe40008ffe4ff */
[----:B------:R-:W-:Y:S01]  /*21d0*/  IADD3 R48, P1, R57, UR6, RZ ;  /* 0x0000000639307c10 */ /* 0x000fe2000ff3e0ff */
[----:B------:R-:W-:-:S03]  /*21e0*/  UIADD3 UR6, UP0, UR6, 0x100, URZ ;  /* 0x0000010006067890 */ /* 0x000fc6000ff1e03f */
[----:B------:R-:W-:Y:S01]  /*21f0*/  IADD3.X R49, R59, UR7, RZ, P1, !PT ;  /* 0x000000073b317c10 */ /* 0x000fe20008ffe4ff */
[----:B------:R-:W-:Y:S01]  /*2200*/  UIADD3.X UR7, URZ, UR7, URZ, UP0, !UPT ;  /* 0x000000073f077290 */ /* 0x000fe200087fe43f */
[----:B-1----:R-:W-:Y:S02]  /*2210*/  LEA R43, R10, UR4, 0x1 ;  /* 0x000000040a2b7c11 */ /* 0x002fe4000f8e08ff */
[----:B------:R-:W-:-:S03]  /*2220*/  LEA R69, R14, UR4, 0x1 ;  /* 0x000000040e457c11 */ /* 0x000fc6000f8e08ff */
[----:B------:R1:W-:Y:S02]  /*2230*/  LDGSTS.E.BYPASS.128 [R43], desc[UR14][R44.64], !P0 ;  /* 0x000000002c2b7fae */ /* 0x0003e4000c101c4e */
[----:B-1----:R-:W-:-:S05]  /*2240*/  LEA R45, R12, UR4, 0x1 ;  /* 0x000000040c2d7c11 */ /* 0x002fca000f8e08ff */
[----:B------:R1:W-:Y:S04]  /*2250*/  LDGSTS.E.BYPASS.128 [R45], desc[UR14][R46.64], !P0 ;  /* 0x000000002e2d7fae */ /* 0x0003e8000c101c4e */
[----:B------:R1:W-:Y:S01]  /*2260*/  LDGSTS.E.BYPASS.128 [R69], desc[UR14][R48.64], !P0 ;  /* 0x0000000030457fae */ /* 0x0003e2000c101c4e */
[----:B------:R-:W-:-:S03]  /*2270*/  ISETP.GE.U32.AND P0, PT, R68, 0xb80, PT ;  /* 0x00000b804400780c */ /* 0x000fc60003f06070 */
[----:B------:R-:W0:Y:S10]  /*2280*/  LDGDEPBAR ;  /* 0x00000000000079af */ /* 0x000e340000000000 */
[----:B-1----:R-:W-:Y:S05]  /*2290*/  @!P0 BRA `(.L_x_0) ;  /* 0xfffffff400d48947 */ /* 0x002fea000383ffff */
[----:B------:R-:W-:Y:S02]  /*22a0*/  WARPGROUP.DEPBAR.LE gsb0, 0x0 ;  /* 0x00008000000079c5 */ /* 0x000fe40000010000 */
[----:B------:R-:W-:-:S04]  /*22b0*/  DEPBAR.LE SB0, 0x0 ;  /* 0x000080000000791a */ /* 0x000fc80000000000 */
[--C-:B------:R-:W-:Y:S02]  /*22c0*/  SHF.R.U32.HI R3, RZ, 0x1, R0.reuse ;  /* 0x00000001ff037819 */ /* 0x100fe40000011600 */
[----:B------:R-:W-:Y:S02]  /*22d0*/  SHF.R.U32.HI R6, RZ, 0x5, R0 ;  /* 0x00000005ff067819 */ /* 0x000fe40000011600 */
[C---:B------:R-:W-:Y:S01]  /*22e0*/  LOP3.LUT R4, R0.reuse, 0xf, RZ, 0xc0, !PT ;  /* 0x0000000f00047812 */ /* 0x040fe200078ec0ff */
[----:B------:R-:W-:Y:S01]  /*22f0*/  IMAD.SHL.U32 R0, R0, 0x8, RZ ;  /* 0x0000000800007824 */ /* 0x000fe200078e00ff */
[----:B------:R-:W-:Y:S02]  /*2300*/  LOP3.LUT R5, R3, 0x8, RZ, 0xc0, !PT ;  /* 0x0000000803057812 */ /* 0x000fe400078ec0ff */
[----:B------:R-:W-:Y:S02]  /*2310*/  LOP3.LUT R3, R6, 0x3, RZ, 0xc0, !PT ;  /* 0x0000000306037812 */ /* 0x000fe400078ec0ff */
[----:B------:R-:W-:Y:S01]  /*2320*/  F2FP.BF16.F32.PACK_AB R24, R25, R24 ;  /* 0x000000181918723e */ /* 0x000fe200000010ff */
[----:B------:R-:W-:Y:S01]  /*2330*/  IMAD R4, R4, 0x28, R5 ;  /* 0x0000002804047824 */ /* 0x000fe200078e0205 */
[----:B------:R-:W-:-:S02]  /*2340*/  F2FP.BF16.F32.PACK_AB R25, R27, R26 ;  /* 0x0000001a1b19723e */ /* 0x000fc400000010ff */
[----:B------:R-:W-:Y:S01]  /*2350*/  F2FP.BF16.F32.PACK_AB R32, R33, R32 ;  /* 0x000000202120723e */ /* 0x000fe200000010ff */
[----:B------:R-:W-:Y:S01]  /*2360*/  IMAD R4, R3, 0x280, R4 ;  /* 0x0000028003047824 */ /* 0x000fe200078e0204 */
[----:B------:R-:W-:Y:S02]  /*2370*/  F2FP.BF16.F32.PACK_AB R26, R29, R28 ;  /* 0x0000001c1d1a723e */ /* 0x000fe400000010ff */
[----:B------:R-:W-:Y:S02]  /*2380*/  F2FP.BF16.F32.PACK_AB R27, R31, R30 ;  /* 0x0000001e1f1b723e */ /* 0x000fe400000010ff */
[----:B------:R-:W-:Y:S02]  /*2390*/  F2FP.BF16.F32.PACK_AB R33, R35, R34 ;  /* 0x000000222321723e */ /* 0x000fe400000010ff */
[----:B------:R-:W-:Y:S01]  /*23a0*/  LEA R6, R4, UR10, 0x1 ;  /* 0x0000000a04067c11 */ /* 0x000fe2000f8e08ff */
[----:B------:R-:W-:Y:S01]  /*23b0*/  BAR.SYNC.DEFER_BLOCKING 0x0 ;  /* 0x0000000000007b1d */ /* 0x000fe20000010000 */
[----:B------:R-:W-:-:S02]  /*23c0*/  F2FP.BF16.F32.PACK_AB R34, R37, R36 ;  /* 0x000000242522723e */ /* 0x000fc400000010ff */
[----:B------:R-:W-:Y:S02]  /*23d0*/  F2FP.BF16.F32.PACK_AB R35, R39, R38 ;  /* 0x000000262723723e */ /* 0x000fe400000010ff */
[----:B------:R-:W-:-:S03]  /*23e0*/  LOP3.LUT R66, R66, 0x7, RZ, 0xc0, !PT ;  /* 0x0000000742427812 */ /* 0x000fc600078ec0ff */
[----:B------:R-:W1:Y:S01]  /*23f0*/  LDC.64 R4, c[0x0][0x220] ;  /* 0x00008800ff047b82 */ /* 0x000e620000000a00 */
[----:B------:R-:W-:Y:S01]  /*2400*/  LOP3.LUT R0, R15, 0x18, R0, 0xf8, !PT ;  /* 0x000000180f007812 */ /* 0x000fe200078ef800 */
[----:B------:R-:W-:-:S03]  /*2410*/  IMAD R66, R3, 0x8, R66 ;  /* 0x0000000803427824 */ /* 0x000fc600078e0242 */
[----:B------:R-:W-:Y:S02]  /*2420*/  ISETP.GE.AND P0, PT, R0, 0x3000, PT ;  /* 0x000030000000780c */ /* 0x000fe40003f06270 */
[C---:B------:R-:W-:Y:S01]  /*2430*/  LOP3.LUT R3, R17.reuse, 0x20, RZ, 0xfc, !PT ;  /* 0x0000002011037812 */ /* 0x040fe200078efcff */
[----:B------:R-:W-:Y:S01]  /*2440*/  IMAD R66, R66, 0x28, R67 ;  /* 0x0000002842427824 */ /* 0x000fe200078e0243 */
[CC--:B------:R-:W-:Y:S01]  /*2450*/  ISETP.LT.AND P1, PT, R17.reuse, R2.reuse, !P0 ;  /* 0x000000021100720c */ /* 0x0c0fe20004721270 */
[----:B------:R-:W-:Y:S01]  /*2460*/  IMAD R17, R17, 0x3000, R0 ;  /* 0x0000300011117824 */ /* 0x000fe200078e0200 */
[----:B------:R-:W-:Y:S02]  /*2470*/  ISETP.LT.AND P0, PT, R3, R2, !P0 ;  /* 0x000000020300720c */ /* 0x000fe40004701270 */
[----:B------:R-:W-:Y:S01]  /*2480*/  LEA R66, R66, UR10, 0x1 ;  /* 0x0000000a42427c11 */ /* 0x000fe2000f8e08ff */
[----:B------:R-:W-:Y:S04]  /*2490*/  STSM.16.M88.4 [R6], R24 ;  /* 0x0000001806007844 */ /* 0x000fe80000000200 */
[----:B------:R-:W-:Y:S01]  /*24a0*/  STSM.16.M88.4 [R6+0x20], R32 ;  /* 0x0000202006007844 */ /* 0x000fe20000000200 */
[----:B-1----:R-:W-:Y:S01]  /*24b0*/  IMAD.WIDE R2, R17, 0x2, R4 ;  /* 0x0000000211027825 */ /* 0x002fe200078e0204 */
[----:B------:R-:W-:Y:S06]  /*24c0*/  BAR.SYNC.DEFER_BLOCKING 0x0 ;  /* 0x0000000000007b1d */ /* 0x000fec0000010000 */
[----:B------:R-:W1:Y:S04]  /*24d0*/  LDS.128 R8, [R66] ;  /* 0x0000000042087984 */ /* 0x000e680000000c00 */
[----:B-1----:R1:W-:Y:S01]  /*24e0*/  @P1 STG.E.128 desc[UR14][R2.64], R8 ;  /* 0x0000000802001986 */ /* 0x0023e2000c101d0e */
[----:B------:R-:W-:Y:S05]  /*24f0*/  @!P0 EXIT ;  /* 0x000000000000894d */ /* 0x000fea0003800000 */
[----:B------:R-:W1:Y:S01]  /*2500*/  LDS.128 R64, [R66+0xa00] ;  /* 0x000a000042407984 */ /* 0x000e620000000c00 */
[----:B------:R-:W-:-:S04]  /*2510*/  VIADD R17, R17, 0x60000 ;  /* 0x0006000011117836 */ /* 0x000fc80000000000 */
[----:B------:R-:W-:-:S05]  /*2520*/  IMAD.WIDE R4, R17, 0x2, R4 ;  /* 0x0000000211047825 */ /* 0x000fca00078e0204 */
[----:B-1----:R-:W-:Y:S01]  /*2530*/  STG.E.128 desc[UR14][R4.64], R64 ;  /* 0x0000004004007986 */ /* 0x002fe2000c101d0e */
[----:B------:R-:W-:Y:S05]  /*2540*/  EXIT ;  /* 0x000000000000794d */ /* 0x000fea0003800000 */
.L_x_1:
[----:B------:R-:W-:-:S00]  /*2550*/  BRA `(.L_x_1) ;  /* 0xfffffffc00fc7947 */ /* 0x000fc0000383ffff */
[----:B------:R-:W-:-:S00]  /*2560*/  NOP ;  /* 0x0000000000007918 */ /* 0x000fc00000000000 */
        /* <DEDUP_REMOVED lines=9> */
.L_x_2:


//--------------------- .nv.shared.triton_mm      --------------------------
	.section	.nv.shared.triton_mm,"aw",@nobits
	.sectionflags	@""
	.align	16
	.zero		1024


//--------------------- .nv.constant0.triton_mm   --------------------------
	.section	.nv.constant0.triton_mm,"a",@progbits
	.sectionflags	@""
	.align	4
.nv.constant0.triton_mm:
	.zero		556
